//
// Generated by NVIDIA NVVM Compiler
//
// Compiler Build ID: CL-36424714
// Cuda compilation tools, release 13.0, V13.0.88
// Based on NVVM 20.0.0
//

.version 9.0
.target sm_100
.address_size 64

	// .globl	_Z15BlackScholesGPUPfS_S_S_S_ii
// _ZZ17BlackScholesGPUMRPfS_S_S_S_iiE5oCall has been demoted
// _ZZ17BlackScholesGPUMRPfS_S_S_S_iiE4oPut has been demoted
// _ZZ17BlackScholesGPUMRPfS_S_S_S_iiE6oPrice has been demoted
// _ZZ17BlackScholesGPUMRPfS_S_S_S_iiE7oStrike has been demoted
// _ZZ17BlackScholesGPUMRPfS_S_S_S_iiE6oYears has been demoted
// _ZZ18BlackScholesGPUPMRPfS_S_S_S_iiE5oCall has been demoted
// _ZZ18BlackScholesGPUPMRPfS_S_S_S_iiE4oPut has been demoted
// _ZZ18BlackScholesGPUPMRPfS_S_S_S_iiE6oPrice has been demoted
// _ZZ18BlackScholesGPUPMRPfS_S_S_S_iiE7oStrike has been demoted
// _ZZ18BlackScholesGPUPMRPfS_S_S_S_iiE6oYears has been demoted

.visible .entry _Z15BlackScholesGPUPfS_S_S_S_ii(
	.param .u64 .ptr .align 1 _Z15BlackScholesGPUPfS_S_S_S_ii_param_0,
	.param .u64 .ptr .align 1 _Z15BlackScholesGPUPfS_S_S_S_ii_param_1,
	.param .u64 .ptr .align 1 _Z15BlackScholesGPUPfS_S_S_S_ii_param_2,
	.param .u64 .ptr .align 1 _Z15BlackScholesGPUPfS_S_S_S_ii_param_3,
	.param .u64 .ptr .align 1 _Z15BlackScholesGPUPfS_S_S_S_ii_param_4,
	.param .u32 _Z15BlackScholesGPUPfS_S_S_S_ii_param_5,
	.param .u32 _Z15BlackScholesGPUPfS_S_S_S_ii_param_6
)
.maxntid 256
{
	.reg .pred 	%p<15>;
	.reg .b32 	%r<13>;
	.reg .b32 	%f<171>;
	.reg .b64 	%rd<17>;

	ld.param.u64 	%rd6, [_Z15BlackScholesGPUPfS_S_S_S_ii_param_0];
	ld.param.u64 	%rd7, [_Z15BlackScholesGPUPfS_S_S_S_ii_param_1];
	ld.param.u64 	%rd8, [_Z15BlackScholesGPUPfS_S_S_S_ii_param_2];
	ld.param.u64 	%rd9, [_Z15BlackScholesGPUPfS_S_S_S_ii_param_3];
	ld.param.u64 	%rd10, [_Z15BlackScholesGPUPfS_S_S_S_ii_param_4];
	ld.param.u32 	%r5, [_Z15BlackScholesGPUPfS_S_S_S_ii_param_5];
	ld.param.u32 	%r6, [_Z15BlackScholesGPUPfS_S_S_S_ii_param_6];
	setp.lt.s32 	%p1, %r6, 1;
	@%p1 bra 	$L__BB0_8;
	cvta.to.global.u64 	%rd11, %rd8;
	cvta.to.global.u64 	%rd12, %rd9;
	cvta.to.global.u64 	%rd13, %rd10;
	cvta.to.global.u64 	%rd14, %rd6;
	cvta.to.global.u64 	%rd15, %rd7;
	mov.u32 	%r7, %ntid.x;
	mov.u32 	%r8, %ctaid.x;
	mov.u32 	%r9, %tid.x;
	mad.lo.s32 	%r1, %r7, %r8, %r9;
	mul.wide.s32 	%rd16, %r1, 4;
	add.s64 	%rd1, %rd11, %rd16;
	add.s64 	%rd2, %rd12, %rd16;
	add.s64 	%rd3, %rd13, %rd16;
	add.s64 	%rd4, %rd14, %rd16;
	add.s64 	%rd5, %rd15, %rd16;
	setp.eq.s32 	%p2, %r6, 1;
	@%p2 bra 	$L__BB0_6;
	and.b32  	%r10, %r6, 2147483646;
	neg.s32 	%r12, %r10;
$L__BB0_3:
	setp.ge.s32 	%p3, %r1, %r5;
	@%p3 bra 	$L__BB0_5;
	ld.global.f32 	%f1, [%rd1];
	ld.global.f32 	%f2, [%rd2];
	ld.global.f32 	%f3, [%rd3];
	rsqrt.approx.f32 	%f4, %f3;
	mov.f32 	%f5, 0f3F800000;
	div.approx.f32 	%f6, %f5, %f4;
	div.rn.f32 	%f7, %f1, %f2;
	lg2.approx.f32 	%f8, %f7;
	mul.f32 	%f9, %f8, 0f3F317218;
	fma.rn.f32 	%f10, %f3, 0f3D851EB8, %f9;
	mul.f32 	%f11, %f6, 0f3E99999A;
	div.approx.f32 	%f12, %f10, %f11;
	sub.f32 	%f13, %f12, %f11;
	abs.f32 	%f14, %f12;
	fma.rn.f32 	%f15, %f14, 0f3E6D3389, 0f3F800000;
	div.approx.f32 	%f16, %f5, %f15;
	mul.f32 	%f17, %f12, 0fBF000000;
	mul.f32 	%f18, %f12, %f17;
	mul.f32 	%f19, %f18, 0f3FB8AA3B;
	ex2.approx.f32 	%f20, %f19;
	mul.f32 	%f21, %f20, 0f3ECC422A;
	fma.rn.f32 	%f22, %f16, 0f3FAA466F, 0fBFE91EEA;
	fma.rn.f32 	%f23, %f16, %f22, 0f3FE40778;
	fma.rn.f32 	%f24, %f16, %f23, 0fBEB68F87;
	fma.rn.f32 	%f25, %f16, %f24, 0f3EA385FA;
	mul.f32 	%f26, %f16, %f25;
	mul.f32 	%f27, %f21, %f26;
	setp.gt.f32 	%p4, %f12, 0f00000000;
	sub.f32 	%f28, %f5, %f27;
	selp.f32 	%f29, %f28, %f27, %p4;
	abs.f32 	%f30, %f13;
	fma.rn.f32 	%f31, %f30, 0f3E6D3389, 0f3F800000;
	div.approx.f32 	%f32, %f5, %f31;
	mul.f32 	%f33, %f13, 0fBF000000;
	mul.f32 	%f34, %f13, %f33;
	mul.f32 	%f35, %f34, 0f3FB8AA3B;
	ex2.approx.f32 	%f36, %f35;
	mul.f32 	%f37, %f36, 0f3ECC422A;
	fma.rn.f32 	%f38, %f32, 0f3FAA466F, 0fBFE91EEA;
	fma.rn.f32 	%f39, %f32, %f38, 0f3FE40778;
	fma.rn.f32 	%f40, %f32, %f39, 0fBEB68F87;
	fma.rn.f32 	%f41, %f32, %f40, 0f3EA385FA;
	mul.f32 	%f42, %f32, %f41;
	mul.f32 	%f43, %f37, %f42;
	setp.gt.f32 	%p5, %f13, 0f00000000;
	sub.f32 	%f44, %f5, %f43;
	selp.f32 	%f45, %f44, %f43, %p5;
	mul.f32 	%f46, %f3, 0fBCA3D70A;
	mul.f32 	%f47, %f46, 0f3FB8AA3B;
	ex2.approx.f32 	%f48, %f47;
	mul.f32 	%f49, %f1, %f29;
	mul.f32 	%f50, %f2, %f48;
	mul.f32 	%f51, %f50, %f45;
	sub.f32 	%f52, %f49, %f51;
	sub.f32 	%f53, %f5, %f45;
	mul.f32 	%f54, %f50, %f53;
	sub.f32 	%f55, %f5, %f29;
	mul.f32 	%f56, %f1, %f55;
	sub.f32 	%f57, %f54, %f56;
	st.global.f32 	[%rd4], %f52;
	st.global.f32 	[%rd5], %f57;
	ld.global.f32 	%f58, [%rd1];
	ld.global.f32 	%f59, [%rd2];
	ld.global.f32 	%f60, [%rd3];
	rsqrt.approx.f32 	%f61, %f60;
	div.approx.f32 	%f62, %f5, %f61;
	div.rn.f32 	%f63, %f58, %f59;
	lg2.approx.f32 	%f64, %f63;
	mul.f32 	%f65, %f64, 0f3F317218;
	fma.rn.f32 	%f66, %f60, 0f3D851EB8, %f65;
	mul.f32 	%f67, %f62, 0f3E99999A;
	div.approx.f32 	%f68, %f66, %f67;
	sub.f32 	%f69, %f68, %f67;
	abs.f32 	%f70, %f68;
	fma.rn.f32 	%f71, %f70, 0f3E6D3389, 0f3F800000;
	div.approx.f32 	%f72, %f5, %f71;
	mul.f32 	%f73, %f68, 0fBF000000;
	mul.f32 	%f74, %f68, %f73;
	mul.f32 	%f75, %f74, 0f3FB8AA3B;
	ex2.approx.f32 	%f76, %f75;
	mul.f32 	%f77, %f76, 0f3ECC422A;
	fma.rn.f32 	%f78, %f72, 0f3FAA466F, 0fBFE91EEA;
	fma.rn.f32 	%f79, %f72, %f78, 0f3FE40778;
	fma.rn.f32 	%f80, %f72, %f79, 0fBEB68F87;
	fma.rn.f32 	%f81, %f72, %f80, 0f3EA385FA;
	mul.f32 	%f82, %f72, %f81;
	mul.f32 	%f83, %f77, %f82;
	setp.gt.f32 	%p6, %f68, 0f00000000;
	sub.f32 	%f84, %f5, %f83;
	selp.f32 	%f85, %f84, %f83, %p6;
	abs.f32 	%f86, %f69;
	fma.rn.f32 	%f87, %f86, 0f3E6D3389, 0f3F800000;
	div.approx.f32 	%f88, %f5, %f87;
	mul.f32 	%f89, %f69, 0fBF000000;
	mul.f32 	%f90, %f69, %f89;
	mul.f32 	%f91, %f90, 0f3FB8AA3B;
	ex2.approx.f32 	%f92, %f91;
	mul.f32 	%f93, %f92, 0f3ECC422A;
	fma.rn.f32 	%f94, %f88, 0f3FAA466F, 0fBFE91EEA;
	fma.rn.f32 	%f95, %f88, %f94, 0f3FE40778;
	fma.rn.f32 	%f96, %f88, %f95, 0fBEB68F87;
	fma.rn.f32 	%f97, %f88, %f96, 0f3EA385FA;
	mul.f32 	%f98, %f88, %f97;
	mul.f32 	%f99, %f93, %f98;
	setp.gt.f32 	%p7, %f69, 0f00000000;
	sub.f32 	%f100, %f5, %f99;
	selp.f32 	%f101, %f100, %f99, %p7;
	mul.f32 	%f102, %f60, 0fBCA3D70A;
	mul.f32 	%f103, %f102, 0f3FB8AA3B;
	ex2.approx.f32 	%f104, %f103;
	mul.f32 	%f105, %f58, %f85;
	mul.f32 	%f106, %f59, %f104;
	mul.f32 	%f107, %f106, %f101;
	sub.f32 	%f108, %f105, %f107;
	sub.f32 	%f109, %f5, %f101;
	mul.f32 	%f110, %f106, %f109;
	sub.f32 	%f111, %f5, %f85;
	mul.f32 	%f112, %f58, %f111;
	sub.f32 	%f113, %f110, %f112;
	st.global.f32 	[%rd4], %f108;
	st.global.f32 	[%rd5], %f113;
$L__BB0_5:
	add.s32 	%r12, %r12, 2;
	setp.ne.s32 	%p8, %r12, 0;
	@%p8 bra 	$L__BB0_3;
$L__BB0_6:
	setp.ge.s32 	%p9, %r1, %r5;
	and.b32  	%r11, %r6, 1;
	setp.eq.b32 	%p10, %r11, 1;
	not.pred 	%p11, %p10;
	or.pred  	%p12, %p11, %p9;
	@%p12 bra 	$L__BB0_8;
	ld.global.f32 	%f114, [%rd1];
	ld.global.f32 	%f115, [%rd2];
	ld.global.f32 	%f116, [%rd3];
	rsqrt.approx.f32 	%f117, %f116;
	mov.f32 	%f118, 0f3F800000;
	div.approx.f32 	%f119, %f118, %f117;
	div.rn.f32 	%f120, %f114, %f115;
	lg2.approx.f32 	%f121, %f120;
	mul.f32 	%f122, %f121, 0f3F317218;
	fma.rn.f32 	%f123, %f116, 0f3D851EB8, %f122;
	mul.f32 	%f124, %f119, 0f3E99999A;
	div.approx.f32 	%f125, %f123, %f124;
	sub.f32 	%f126, %f125, %f124;
	abs.f32 	%f127, %f125;
	fma.rn.f32 	%f128, %f127, 0f3E6D3389, 0f3F800000;
	div.approx.f32 	%f129, %f118, %f128;
	mul.f32 	%f130, %f125, 0fBF000000;
	mul.f32 	%f131, %f125, %f130;
	mul.f32 	%f132, %f131, 0f3FB8AA3B;
	ex2.approx.f32 	%f133, %f132;
	mul.f32 	%f134, %f133, 0f3ECC422A;
	fma.rn.f32 	%f135, %f129, 0f3FAA466F, 0fBFE91EEA;
	fma.rn.f32 	%f136, %f129, %f135, 0f3FE40778;
	fma.rn.f32 	%f137, %f129, %f136, 0fBEB68F87;
	fma.rn.f32 	%f138, %f129, %f137, 0f3EA385FA;
	mul.f32 	%f139, %f129, %f138;
	mul.f32 	%f140, %f134, %f139;
	setp.gt.f32 	%p13, %f125, 0f00000000;
	sub.f32 	%f141, %f118, %f140;
	selp.f32 	%f142, %f141, %f140, %p13;
	abs.f32 	%f143, %f126;
	fma.rn.f32 	%f144, %f143, 0f3E6D3389, 0f3F800000;
	div.approx.f32 	%f145, %f118, %f144;
	mul.f32 	%f146, %f126, 0fBF000000;
	mul.f32 	%f147, %f126, %f146;
	mul.f32 	%f148, %f147, 0f3FB8AA3B;
	ex2.approx.f32 	%f149, %f148;
	mul.f32 	%f150, %f149, 0f3ECC422A;
	fma.rn.f32 	%f151, %f145, 0f3FAA466F, 0fBFE91EEA;
	fma.rn.f32 	%f152, %f145, %f151, 0f3FE40778;
	fma.rn.f32 	%f153, %f145, %f152, 0fBEB68F87;
	fma.rn.f32 	%f154, %f145, %f153, 0f3EA385FA;
	mul.f32 	%f155, %f145, %f154;
	mul.f32 	%f156, %f150, %f155;
	setp.gt.f32 	%p14, %f126, 0f00000000;
	sub.f32 	%f157, %f118, %f156;
	selp.f32 	%f158, %f157, %f156, %p14;
	mul.f32 	%f159, %f116, 0fBCA3D70A;
	mul.f32 	%f160, %f159, 0f3FB8AA3B;
	ex2.approx.f32 	%f161, %f160;
	mul.f32 	%f162, %f114, %f142;
	mul.f32 	%f163, %f115, %f161;
	mul.f32 	%f164, %f163, %f158;
	sub.f32 	%f165, %f162, %f164;
	sub.f32 	%f166, %f118, %f158;
	mul.f32 	%f167, %f163, %f166;
	sub.f32 	%f168, %f118, %f142;
	mul.f32 	%f169, %f114, %f168;
	sub.f32 	%f170, %f167, %f169;
	st.global.f32 	[%rd4], %f165;
	st.global.f32 	[%rd5], %f170;
$L__BB0_8:
	ret;

}
	// .globl	_Z16BlackScholesGPUPPfS_S_S_S_ii
.visible .entry _Z16BlackScholesGPUPPfS_S_S_S_ii(
	.param .u64 .ptr .align 1 _Z16BlackScholesGPUPPfS_S_S_S_ii_param_0,
	.param .u64 .ptr .align 1 _Z16BlackScholesGPUPPfS_S_S_S_ii_param_1,
	.param .u64 .ptr .align 1 _Z16BlackScholesGPUPPfS_S_S_S_ii_param_2,
	.param .u64 .ptr .align 1 _Z16BlackScholesGPUPPfS_S_S_S_ii_param_3,
	.param .u64 .ptr .align 1 _Z16BlackScholesGPUPPfS_S_S_S_ii_param_4,
	.param .u32 _Z16BlackScholesGPUPPfS_S_S_S_ii_param_5,
	.param .u32 _Z16BlackScholesGPUPPfS_S_S_S_ii_param_6
)
.maxntid 256
{
	.reg .pred 	%p<7>;
	.reg .b32 	%r<18>;
	.reg .b32 	%f<58>;
	.reg .b64 	%rd<17>;

	ld.param.u64 	%rd6, [_Z16BlackScholesGPUPPfS_S_S_S_ii_param_0];
	ld.param.u64 	%rd7, [_Z16BlackScholesGPUPPfS_S_S_S_ii_param_1];
	ld.param.u64 	%rd8, [_Z16BlackScholesGPUPPfS_S_S_S_ii_param_2];
	ld.param.u64 	%rd9, [_Z16BlackScholesGPUPPfS_S_S_S_ii_param_3];
	ld.param.u64 	%rd10, [_Z16BlackScholesGPUPPfS_S_S_S_ii_param_4];
	ld.param.u32 	%r12, [_Z16BlackScholesGPUPPfS_S_S_S_ii_param_5];
	ld.param.u32 	%r13, [_Z16BlackScholesGPUPPfS_S_S_S_ii_param_6];
	setp.lt.s32 	%p1, %r13, 1;
	@%p1 bra 	$L__BB1_6;
	mov.u32 	%r1, %ctaid.x;
	mov.u32 	%r2, %ntid.x;
	mov.u32 	%r3, %tid.x;
	mad.lo.s32 	%r4, %r1, %r2, %r3;
	mov.u32 	%r5, %nctaid.x;
	cvta.to.global.u64 	%rd1, %rd8;
	cvta.to.global.u64 	%rd2, %rd9;
	cvta.to.global.u64 	%rd3, %rd10;
	cvta.to.global.u64 	%rd4, %rd6;
	cvta.to.global.u64 	%rd5, %rd7;
	mov.b32 	%r15, 0;
$L__BB1_2:
	setp.ge.s32 	%p2, %r4, %r12;
	@%p2 bra 	$L__BB1_5;
	mov.u32 	%r16, %r4;
	mov.u32 	%r17, %r1;
$L__BB1_4:
	mul.wide.s32 	%rd11, %r16, 4;
	add.s64 	%rd12, %rd1, %rd11;
	ld.global.f32 	%f1, [%rd12];
	add.s64 	%rd13, %rd2, %rd11;
	ld.global.f32 	%f2, [%rd13];
	add.s64 	%rd14, %rd3, %rd11;
	ld.global.f32 	%f3, [%rd14];
	rsqrt.approx.f32 	%f4, %f3;
	mov.f32 	%f5, 0f3F800000;
	div.approx.f32 	%f6, %f5, %f4;
	div.rn.f32 	%f7, %f1, %f2;
	lg2.approx.f32 	%f8, %f7;
	mul.f32 	%f9, %f8, 0f3F317218;
	fma.rn.f32 	%f10, %f3, 0f3D851EB8, %f9;
	mul.f32 	%f11, %f6, 0f3E99999A;
	div.approx.f32 	%f12, %f10, %f11;
	sub.f32 	%f13, %f12, %f11;
	abs.f32 	%f14, %f12;
	fma.rn.f32 	%f15, %f14, 0f3E6D3389, 0f3F800000;
	div.approx.f32 	%f16, %f5, %f15;
	mul.f32 	%f17, %f12, 0fBF000000;
	mul.f32 	%f18, %f12, %f17;
	mul.f32 	%f19, %f18, 0f3FB8AA3B;
	ex2.approx.f32 	%f20, %f19;
	mul.f32 	%f21, %f20, 0f3ECC422A;
	fma.rn.f32 	%f22, %f16, 0f3FAA466F, 0fBFE91EEA;
	fma.rn.f32 	%f23, %f16, %f22, 0f3FE40778;
	fma.rn.f32 	%f24, %f16, %f23, 0fBEB68F87;
	fma.rn.f32 	%f25, %f16, %f24, 0f3EA385FA;
	mul.f32 	%f26, %f16, %f25;
	mul.f32 	%f27, %f21, %f26;
	setp.gt.f32 	%p3, %f12, 0f00000000;
	sub.f32 	%f28, %f5, %f27;
	selp.f32 	%f29, %f28, %f27, %p3;
	abs.f32 	%f30, %f13;
	fma.rn.f32 	%f31, %f30, 0f3E6D3389, 0f3F800000;
	div.approx.f32 	%f32, %f5, %f31;
	mul.f32 	%f33, %f13, 0fBF000000;
	mul.f32 	%f34, %f13, %f33;
	mul.f32 	%f35, %f34, 0f3FB8AA3B;
	ex2.approx.f32 	%f36, %f35;
	mul.f32 	%f37, %f36, 0f3ECC422A;
	fma.rn.f32 	%f38, %f32, 0f3FAA466F, 0fBFE91EEA;
	fma.rn.f32 	%f39, %f32, %f38, 0f3FE40778;
	fma.rn.f32 	%f40, %f32, %f39, 0fBEB68F87;
	fma.rn.f32 	%f41, %f32, %f40, 0f3EA385FA;
	mul.f32 	%f42, %f32, %f41;
	mul.f32 	%f43, %f37, %f42;
	setp.gt.f32 	%p4, %f13, 0f00000000;
	sub.f32 	%f44, %f5, %f43;
	selp.f32 	%f45, %f44, %f43, %p4;
	mul.f32 	%f46, %f3, 0fBCA3D70A;
	mul.f32 	%f47, %f46, 0f3FB8AA3B;
	ex2.approx.f32 	%f48, %f47;
	mul.f32 	%f49, %f1, %f29;
	mul.f32 	%f50, %f2, %f48;
	mul.f32 	%f51, %f50, %f45;
	sub.f32 	%f52, %f49, %f51;
	sub.f32 	%f53, %f5, %f45;
	mul.f32 	%f54, %f50, %f53;
	sub.f32 	%f55, %f5, %f29;
	mul.f32 	%f56, %f1, %f55;
	sub.f32 	%f57, %f54, %f56;
	add.s64 	%rd15, %rd4, %rd11;
	st.global.f32 	[%rd15], %f52;
	add.s64 	%rd16, %rd5, %rd11;
	st.global.f32 	[%rd16], %f57;
	add.s32 	%r17, %r17, %r5;
	mad.lo.s32 	%r16, %r17, %r2, %r3;
	setp.lt.s32 	%p5, %r16, %r12;
	@%p5 bra 	$L__BB1_4;
$L__BB1_5:
	add.s32 	%r15, %r15, 1;
	setp.ne.s32 	%p6, %r15, %r13;
	@%p6 bra 	$L__BB1_2;
$L__BB1_6:
	ret;

}
	// .globl	_Z17BlackScholesGPUMRPfS_S_S_S_ii
.visible .entry _Z17BlackScholesGPUMRPfS_S_S_S_ii(
	.param .u64 .ptr .align 1 _Z17BlackScholesGPUMRPfS_S_S_S_ii_param_0,
	.param .u64 .ptr .align 1 _Z17BlackScholesGPUMRPfS_S_S_S_ii_param_1,
	.param .u64 .ptr .align 1 _Z17BlackScholesGPUMRPfS_S_S_S_ii_param_2,
	.param .u64 .ptr .align 1 _Z17BlackScholesGPUMRPfS_S_S_S_ii_param_3,
	.param .u64 .ptr .align 1 _Z17BlackScholesGPUMRPfS_S_S_S_ii_param_4,
	.param .u32 _Z17BlackScholesGPUMRPfS_S_S_S_ii_param_5,
	.param .u32 _Z17BlackScholesGPUMRPfS_S_S_S_ii_param_6
)
.maxntid 256
{
	.reg .pred 	%p<7>;
	.reg .b32 	%r<55>;
	.reg .b32 	%f<58>;
	.reg .b64 	%rd<49>;
	// demoted variable
	.shared .align 4 .u32 _ZZ17BlackScholesGPUMRPfS_S_S_S_iiE5oCall;
	// demoted variable
	.shared .align 4 .u32 _ZZ17BlackScholesGPUMRPfS_S_S_S_iiE4oPut;
	// demoted variable
	.shared .align 4 .u32 _ZZ17BlackScholesGPUMRPfS_S_S_S_iiE6oPrice;
	// demoted variable
	.shared .align 4 .u32 _ZZ17BlackScholesGPUMRPfS_S_S_S_iiE7oStrike;
	// demoted variable
	.shared .align 4 .u32 _ZZ17BlackScholesGPUMRPfS_S_S_S_iiE6oYears;
	ld.param.u64 	%rd9, [_Z17BlackScholesGPUMRPfS_S_S_S_ii_param_0];
	ld.param.u64 	%rd10, [_Z17BlackScholesGPUMRPfS_S_S_S_ii_param_1];
	ld.param.u64 	%rd11, [_Z17BlackScholesGPUMRPfS_S_S_S_ii_param_2];
	ld.param.u64 	%rd12, [_Z17BlackScholesGPUMRPfS_S_S_S_ii_param_3];
	ld.param.u64 	%rd13, [_Z17BlackScholesGPUMRPfS_S_S_S_ii_param_4];
	ld.param.u32 	%r8, [_Z17BlackScholesGPUMRPfS_S_S_S_ii_param_5];
	ld.param.u32 	%r9, [_Z17BlackScholesGPUMRPfS_S_S_S_ii_param_6];
	cvta.to.global.u64 	%rd1, %rd13;
	cvta.to.global.u64 	%rd2, %rd12;
	cvta.to.global.u64 	%rd3, %rd11;
	cvta.to.global.u64 	%rd4, %rd10;
	cvta.to.global.u64 	%rd5, %rd9;
	setp.lt.s32 	%p1, %r9, 1;
	@%p1 bra 	$L__BB2_7;
	mov.u32 	%r10, %ntid.x;
	mov.u32 	%r11, %ctaid.x;
	mul.lo.s32 	%r12, %r10, %r11;
	mov.u32 	%r1, %tid.x;
	add.s32 	%r2, %r12, %r1;
	shr.s32 	%r13, %r2, 31;
	shr.u32 	%r14, %r13, 16;
	add.s32 	%r15, %r2, %r14;
	shr.s32 	%r3, %r15, 16;
	shr.s32 	%r16, %r12, 31;
	shr.u32 	%r17, %r16, 16;
	add.s32 	%r18, %r12, %r17;
	and.b32  	%r19, %r18, -65536;
	sub.s32 	%r20, %r12, %r19;
	shr.s32 	%r21, %r20, 31;
	shr.u32 	%r22, %r21, 24;
	add.s32 	%r23, %r20, %r22;
	shr.s32 	%r4, %r23, 8;
	mul.wide.s32 	%rd14, %r3, 4;
	add.s64 	%rd6, %rd5, %rd14;
	add.s64 	%rd7, %rd4, %rd14;
	add.s64 	%rd8, %rd2, %rd14;
	neg.s32 	%r54, %r9;
$L__BB2_2:
	setp.ge.s32 	%p2, %r2, %r8;
	@%p2 bra 	$L__BB2_6;
	setp.ne.s32 	%p3, %r1, 0;
	@%p3 bra 	$L__BB2_5;
	ld.global.u32 	%r24, [%rd6];
	shl.b32 	%r25, %r24, 8;
	cvt.s64.s32 	%rd15, %r25;
	cvt.s64.s32 	%rd16, %r4;
	add.s64 	%rd17, %rd15, %rd16;
	shl.b64 	%rd18, %rd17, 2;
	add.s64 	%rd19, %rd5, %rd18;
	ld.global.u32 	%r26, [%rd19];
	shl.b32 	%r27, %r26, 8;
	st.shared.u32 	[_ZZ17BlackScholesGPUMRPfS_S_S_S_iiE5oCall], %r27;
	ld.global.u32 	%r28, [%rd7];
	shl.b32 	%r29, %r28, 8;
	cvt.s64.s32 	%rd20, %r29;
	add.s64 	%rd21, %rd20, %rd16;
	shl.b64 	%rd22, %rd21, 2;
	add.s64 	%rd23, %rd4, %rd22;
	ld.global.u32 	%r30, [%rd23];
	shl.b32 	%r31, %r30, 8;
	st.shared.u32 	[_ZZ17BlackScholesGPUMRPfS_S_S_S_iiE4oPut], %r31;
	mul.wide.s32 	%rd24, %r3, 4;
	add.s64 	%rd25, %rd3, %rd24;
	ld.global.u32 	%r32, [%rd25];
	shl.b32 	%r33, %r32, 8;
	cvt.s64.s32 	%rd26, %r33;
	add.s64 	%rd27, %rd26, %rd16;
	shl.b64 	%rd28, %rd27, 2;
	add.s64 	%rd29, %rd3, %rd28;
	ld.global.u32 	%r34, [%rd29];
	shl.b32 	%r35, %r34, 8;
	st.shared.u32 	[_ZZ17BlackScholesGPUMRPfS_S_S_S_iiE6oPrice], %r35;
	ld.global.u32 	%r36, [%rd8];
	shl.b32 	%r37, %r36, 8;
	cvt.s64.s32 	%rd30, %r37;
	add.s64 	%rd31, %rd30, %rd16;
	shl.b64 	%rd32, %rd31, 2;
	add.s64 	%rd33, %rd2, %rd32;
	ld.global.u32 	%r38, [%rd33];
	shl.b32 	%r39, %r38, 8;
	st.shared.u32 	[_ZZ17BlackScholesGPUMRPfS_S_S_S_iiE7oStrike], %r39;
	add.s64 	%rd34, %rd1, %rd24;
	ld.global.u32 	%r40, [%rd34];
	shl.b32 	%r41, %r40, 8;
	cvt.s64.s32 	%rd35, %r41;
	add.s64 	%rd36, %rd35, %rd16;
	shl.b64 	%rd37, %rd36, 2;
	add.s64 	%rd38, %rd1, %rd37;
	ld.global.u32 	%r42, [%rd38];
	shl.b32 	%r43, %r42, 8;
	st.shared.u32 	[_ZZ17BlackScholesGPUMRPfS_S_S_S_iiE6oYears], %r43;
$L__BB2_5:
	bar.sync 	0;
	ld.shared.u32 	%r44, [_ZZ17BlackScholesGPUMRPfS_S_S_S_iiE6oPrice];
	add.s32 	%r45, %r44, %r1;
	mul.wide.u32 	%rd39, %r45, 4;
	add.s64 	%rd40, %rd3, %rd39;
	ld.global.f32 	%f1, [%rd40];
	ld.shared.u32 	%r46, [_ZZ17BlackScholesGPUMRPfS_S_S_S_iiE7oStrike];
	add.s32 	%r47, %r46, %r1;
	mul.wide.u32 	%rd41, %r47, 4;
	add.s64 	%rd42, %rd2, %rd41;
	ld.global.f32 	%f2, [%rd42];
	ld.shared.u32 	%r48, [_ZZ17BlackScholesGPUMRPfS_S_S_S_iiE6oYears];
	add.s32 	%r49, %r48, %r1;
	mul.wide.u32 	%rd43, %r49, 4;
	add.s64 	%rd44, %rd1, %rd43;
	ld.global.f32 	%f3, [%rd44];
	rsqrt.approx.f32 	%f4, %f3;
	mov.f32 	%f5, 0f3F800000;
	div.approx.f32 	%f6, %f5, %f4;
	div.rn.f32 	%f7, %f1, %f2;
	lg2.approx.f32 	%f8, %f7;
	mul.f32 	%f9, %f8, 0f3F317218;
	fma.rn.f32 	%f10, %f3, 0f3D851EB8, %f9;
	mul.f32 	%f11, %f6, 0f3E99999A;
	div.approx.f32 	%f12, %f10, %f11;
	sub.f32 	%f13, %f12, %f11;
	abs.f32 	%f14, %f12;
	fma.rn.f32 	%f15, %f14, 0f3E6D3389, 0f3F800000;
	div.approx.f32 	%f16, %f5, %f15;
	mul.f32 	%f17, %f12, 0fBF000000;
	mul.f32 	%f18, %f12, %f17;
	mul.f32 	%f19, %f18, 0f3FB8AA3B;
	ex2.approx.f32 	%f20, %f19;
	mul.f32 	%f21, %f20, 0f3ECC422A;
	fma.rn.f32 	%f22, %f16, 0f3FAA466F, 0fBFE91EEA;
	fma.rn.f32 	%f23, %f16, %f22, 0f3FE40778;
	fma.rn.f32 	%f24, %f16, %f23, 0fBEB68F87;
	fma.rn.f32 	%f25, %f16, %f24, 0f3EA385FA;
	mul.f32 	%f26, %f16, %f25;
	mul.f32 	%f27, %f21, %f26;
	setp.gt.f32 	%p4, %f12, 0f00000000;
	sub.f32 	%f28, %f5, %f27;
	selp.f32 	%f29, %f28, %f27, %p4;
	abs.f32 	%f30, %f13;
	fma.rn.f32 	%f31, %f30, 0f3E6D3389, 0f3F800000;
	div.approx.f32 	%f32, %f5, %f31;
	mul.f32 	%f33, %f13, 0fBF000000;
	mul.f32 	%f34, %f13, %f33;
	mul.f32 	%f35, %f34, 0f3FB8AA3B;
	ex2.approx.f32 	%f36, %f35;
	mul.f32 	%f37, %f36, 0f3ECC422A;
	fma.rn.f32 	%f38, %f32, 0f3FAA466F, 0fBFE91EEA;
	fma.rn.f32 	%f39, %f32, %f38, 0f3FE40778;
	fma.rn.f32 	%f40, %f32, %f39, 0fBEB68F87;
	fma.rn.f32 	%f41, %f32, %f40, 0f3EA385FA;
	mul.f32 	%f42, %f32, %f41;
	mul.f32 	%f43, %f37, %f42;
	setp.gt.f32 	%p5, %f13, 0f00000000;
	sub.f32 	%f44, %f5, %f43;
	selp.f32 	%f45, %f44, %f43, %p5;
	mul.f32 	%f46, %f3, 0fBCA3D70A;
	mul.f32 	%f47, %f46, 0f3FB8AA3B;
	ex2.approx.f32 	%f48, %f47;
	mul.f32 	%f49, %f1, %f29;
	mul.f32 	%f50, %f2, %f48;
	mul.f32 	%f51, %f50, %f45;
	sub.f32 	%f52, %f49, %f51;
	sub.f32 	%f53, %f5, %f45;
	mul.f32 	%f54, %f50, %f53;
	sub.f32 	%f55, %f5, %f29;
	mul.f32 	%f56, %f1, %f55;
	sub.f32 	%f57, %f54, %f56;
	ld.shared.u32 	%r50, [_ZZ17BlackScholesGPUMRPfS_S_S_S_iiE5oCall];
	add.s32 	%r51, %r50, %r1;
	mul.wide.u32 	%rd45, %r51, 4;
	add.s64 	%rd46, %rd5, %rd45;
	st.global.f32 	[%rd46], %f52;
	ld.shared.u32 	%r52, [_ZZ17BlackScholesGPUMRPfS_S_S_S_iiE4oPut];
	add.s32 	%r53, %r52, %r1;
	mul.wide.u32 	%rd47, %r53, 4;
	add.s64 	%rd48, %rd4, %rd47;
	st.global.f32 	[%rd48], %f57;
$L__BB2_6:
	add.s32 	%r54, %r54, 1;
	setp.ne.s32 	%p6, %r54, 0;
	@%p6 bra 	$L__BB2_2;
$L__BB2_7:
	ret;

}
	// .globl	_Z18BlackScholesGPUPMRPfS_S_S_S_ii
.visible .entry _Z18BlackScholesGPUPMRPfS_S_S_S_ii(
	.param .u64 .ptr .align 1 _Z18BlackScholesGPUPMRPfS_S_S_S_ii_param_0,
	.param .u64 .ptr .align 1 _Z18BlackScholesGPUPMRPfS_S_S_S_ii_param_1,
	.param .u64 .ptr .align 1 _Z18BlackScholesGPUPMRPfS_S_S_S_ii_param_2,
	.param .u64 .ptr .align 1 _Z18BlackScholesGPUPMRPfS_S_S_S_ii_param_3,
	.param .u64 .ptr .align 1 _Z18BlackScholesGPUPMRPfS_S_S_S_ii_param_4,
	.param .u32 _Z18BlackScholesGPUPMRPfS_S_S_S_ii_param_5,
	.param .u32 _Z18BlackScholesGPUPMRPfS_S_S_S_ii_param_6
)
.maxntid 256
{
	.reg .pred 	%p<8>;
	.reg .b32 	%r<65>;
	.reg .b32 	%f<58>;
	.reg .b64 	%rd<48>;
	// demoted variable
	.shared .align 4 .u32 _ZZ18BlackScholesGPUPMRPfS_S_S_S_iiE5oCall;
	// demoted variable
	.shared .align 4 .u32 _ZZ18BlackScholesGPUPMRPfS_S_S_S_iiE4oPut;
	// demoted variable
	.shared .align 4 .u32 _ZZ18BlackScholesGPUPMRPfS_S_S_S_iiE6oPrice;
	// demoted variable
	.shared .align 4 .u32 _ZZ18BlackScholesGPUPMRPfS_S_S_S_iiE7oStrike;
	// demoted variable
	.shared .align 4 .u32 _ZZ18BlackScholesGPUPMRPfS_S_S_S_iiE6oYears;
	ld.param.u64 	%rd6, [_Z18BlackScholesGPUPMRPfS_S_S_S_ii_param_0];
	ld.param.u64 	%rd7, [_Z18BlackScholesGPUPMRPfS_S_S_S_ii_param_1];
	ld.param.u64 	%rd8, [_Z18BlackScholesGPUPMRPfS_S_S_S_ii_param_2];
	ld.param.u64 	%rd9, [_Z18BlackScholesGPUPMRPfS_S_S_S_ii_param_3];
	ld.param.u64 	%rd10, [_Z18BlackScholesGPUPMRPfS_S_S_S_ii_param_4];
	ld.param.u32 	%r15, [_Z18BlackScholesGPUPMRPfS_S_S_S_ii_param_5];
	ld.param.u32 	%r16, [_Z18BlackScholesGPUPMRPfS_S_S_S_ii_param_6];
	cvta.to.global.u64 	%rd1, %rd10;
	cvta.to.global.u64 	%rd2, %rd9;
	cvta.to.global.u64 	%rd3, %rd8;
	cvta.to.global.u64 	%rd4, %rd7;
	cvta.to.global.u64 	%rd5, %rd6;
	setp.lt.s32 	%p1, %r16, 1;
	@%p1 bra 	$L__BB3_8;
	mov.u32 	%r1, %ctaid.x;
	mov.u32 	%r2, %ntid.x;
	mov.u32 	%r3, %tid.x;
	mul.lo.s32 	%r4, %r1, %r2;
	add.s32 	%r5, %r4, %r3;
	mov.b32 	%r61, 0;
	mov.u32 	%r6, %nctaid.x;
$L__BB3_2:
	setp.ge.s32 	%p2, %r5, %r15;
	@%p2 bra 	$L__BB3_7;
	mov.u32 	%r62, %r5;
	mov.u32 	%r63, %r4;
	mov.u32 	%r64, %r1;
$L__BB3_4:
	setp.ne.s32 	%p3, %r3, 0;
	@%p3 bra 	$L__BB3_6;
	shr.s32 	%r18, %r62, 31;
	shr.u32 	%r19, %r18, 16;
	add.s32 	%r20, %r62, %r19;
	shr.s32 	%r21, %r20, 16;
	shr.s32 	%r22, %r63, 31;
	shr.u32 	%r23, %r22, 16;
	add.s32 	%r24, %r63, %r23;
	and.b32  	%r25, %r24, -65536;
	sub.s32 	%r26, %r63, %r25;
	shr.s32 	%r27, %r26, 31;
	shr.u32 	%r28, %r27, 24;
	add.s32 	%r29, %r26, %r28;
	shr.s32 	%r30, %r29, 8;
	mul.wide.s32 	%rd11, %r21, 4;
	add.s64 	%rd12, %rd5, %rd11;
	ld.global.u32 	%r31, [%rd12];
	shl.b32 	%r32, %r31, 8;
	cvt.s64.s32 	%rd13, %r32;
	cvt.s64.s32 	%rd14, %r30;
	add.s64 	%rd15, %rd13, %rd14;
	shl.b64 	%rd16, %rd15, 2;
	add.s64 	%rd17, %rd5, %rd16;
	ld.global.u32 	%r33, [%rd17];
	shl.b32 	%r34, %r33, 8;
	st.shared.u32 	[_ZZ18BlackScholesGPUPMRPfS_S_S_S_iiE5oCall], %r34;
	add.s64 	%rd18, %rd4, %rd11;
	ld.global.u32 	%r35, [%rd18];
	shl.b32 	%r36, %r35, 8;
	cvt.s64.s32 	%rd19, %r36;
	add.s64 	%rd20, %rd19, %rd14;
	shl.b64 	%rd21, %rd20, 2;
	add.s64 	%rd22, %rd4, %rd21;
	ld.global.u32 	%r37, [%rd22];
	shl.b32 	%r38, %r37, 8;
	st.shared.u32 	[_ZZ18BlackScholesGPUPMRPfS_S_S_S_iiE4oPut], %r38;
	add.s64 	%rd23, %rd3, %rd11;
	ld.global.u32 	%r39, [%rd23];
	shl.b32 	%r40, %r39, 8;
	cvt.s64.s32 	%rd24, %r40;
	add.s64 	%rd25, %rd24, %rd14;
	shl.b64 	%rd26, %rd25, 2;
	add.s64 	%rd27, %rd3, %rd26;
	ld.global.u32 	%r41, [%rd27];
	shl.b32 	%r42, %r41, 8;
	st.shared.u32 	[_ZZ18BlackScholesGPUPMRPfS_S_S_S_iiE6oPrice], %r42;
	add.s64 	%rd28, %rd2, %rd11;
	ld.global.u32 	%r43, [%rd28];
	shl.b32 	%r44, %r43, 8;
	cvt.s64.s32 	%rd29, %r44;
	add.s64 	%rd30, %rd29, %rd14;
	shl.b64 	%rd31, %rd30, 2;
	add.s64 	%rd32, %rd2, %rd31;
	ld.global.u32 	%r45, [%rd32];
	shl.b32 	%r46, %r45, 8;
	st.shared.u32 	[_ZZ18BlackScholesGPUPMRPfS_S_S_S_iiE7oStrike], %r46;
	add.s64 	%rd33, %rd1, %rd11;
	ld.global.u32 	%r47, [%rd33];
	shl.b32 	%r48, %r47, 8;
	cvt.s64.s32 	%rd34, %r48;
	add.s64 	%rd35, %rd34, %rd14;
	shl.b64 	%rd36, %rd35, 2;
	add.s64 	%rd37, %rd1, %rd36;
	ld.global.u32 	%r49, [%rd37];
	shl.b32 	%r50, %r49, 8;
	st.shared.u32 	[_ZZ18BlackScholesGPUPMRPfS_S_S_S_iiE6oYears], %r50;
$L__BB3_6:
	bar.sync 	0;
	ld.shared.u32 	%r51, [_ZZ18BlackScholesGPUPMRPfS_S_S_S_iiE6oPrice];
	add.s32 	%r52, %r51, %r3;
	mul.wide.u32 	%rd38, %r52, 4;
	add.s64 	%rd39, %rd3, %rd38;
	ld.global.f32 	%f1, [%rd39];
	ld.shared.u32 	%r53, [_ZZ18BlackScholesGPUPMRPfS_S_S_S_iiE7oStrike];
	add.s32 	%r54, %r53, %r3;
	mul.wide.u32 	%rd40, %r54, 4;
	add.s64 	%rd41, %rd2, %rd40;
	ld.global.f32 	%f2, [%rd41];
	ld.shared.u32 	%r55, [_ZZ18BlackScholesGPUPMRPfS_S_S_S_iiE6oYears];
	add.s32 	%r56, %r55, %r3;
	mul.wide.u32 	%rd42, %r56, 4;
	add.s64 	%rd43, %rd1, %rd42;
	ld.global.f32 	%f3, [%rd43];
	rsqrt.approx.f32 	%f4, %f3;
	mov.f32 	%f5, 0f3F800000;
	div.approx.f32 	%f6, %f5, %f4;
	div.rn.f32 	%f7, %f1, %f2;
	lg2.approx.f32 	%f8, %f7;
	mul.f32 	%f9, %f8, 0f3F317218;
	fma.rn.f32 	%f10, %f3, 0f3D851EB8, %f9;
	mul.f32 	%f11, %f6, 0f3E99999A;
	div.approx.f32 	%f12, %f10, %f11;
	sub.f32 	%f13, %f12, %f11;
	abs.f32 	%f14, %f12;
	fma.rn.f32 	%f15, %f14, 0f3E6D3389, 0f3F800000;
	div.approx.f32 	%f16, %f5, %f15;
	mul.f32 	%f17, %f12, 0fBF000000;
	mul.f32 	%f18, %f12, %f17;
	mul.f32 	%f19, %f18, 0f3FB8AA3B;
	ex2.approx.f32 	%f20, %f19;
	mul.f32 	%f21, %f20, 0f3ECC422A;
	fma.rn.f32 	%f22, %f16, 0f3FAA466F, 0fBFE91EEA;
	fma.rn.f32 	%f23, %f16, %f22, 0f3FE40778;
	fma.rn.f32 	%f24, %f16, %f23, 0fBEB68F87;
	fma.rn.f32 	%f25, %f16, %f24, 0f3EA385FA;
	mul.f32 	%f26, %f16, %f25;
	mul.f32 	%f27, %f21, %f26;
	setp.gt.f32 	%p4, %f12, 0f00000000;
	sub.f32 	%f28, %f5, %f27;
	selp.f32 	%f29, %f28, %f27, %p4;
	abs.f32 	%f30, %f13;
	fma.rn.f32 	%f31, %f30, 0f3E6D3389, 0f3F800000;
	div.approx.f32 	%f32, %f5, %f31;
	mul.f32 	%f33, %f13, 0fBF000000;
	mul.f32 	%f34, %f13, %f33;
	mul.f32 	%f35, %f34, 0f3FB8AA3B;
	ex2.approx.f32 	%f36, %f35;
	mul.f32 	%f37, %f36, 0f3ECC422A;
	fma.rn.f32 	%f38, %f32, 0f3FAA466F, 0fBFE91EEA;
	fma.rn.f32 	%f39, %f32, %f38, 0f3FE40778;
	fma.rn.f32 	%f40, %f32, %f39, 0fBEB68F87;
	fma.rn.f32 	%f41, %f32, %f40, 0f3EA385FA;
	mul.f32 	%f42, %f32, %f41;
	mul.f32 	%f43, %f37, %f42;
	setp.gt.f32 	%p5, %f13, 0f00000000;
	sub.f32 	%f44, %f5, %f43;
	selp.f32 	%f45, %f44, %f43, %p5;
	mul.f32 	%f46, %f3, 0fBCA3D70A;
	mul.f32 	%f47, %f46, 0f3FB8AA3B;
	ex2.approx.f32 	%f48, %f47;
	mul.f32 	%f49, %f1, %f29;
	mul.f32 	%f50, %f2, %f48;
	mul.f32 	%f51, %f50, %f45;
	sub.f32 	%f52, %f49, %f51;
	sub.f32 	%f53, %f5, %f45;
	mul.f32 	%f54, %f50, %f53;
	sub.f32 	%f55, %f5, %f29;
	mul.f32 	%f56, %f1, %f55;
	sub.f32 	%f57, %f54, %f56;
	ld.shared.u32 	%r57, [_ZZ18BlackScholesGPUPMRPfS_S_S_S_iiE5oCall];
	add.s32 	%r58, %r57, %r3;
	mul.wide.u32 	%rd44, %r58, 4;
	add.s64 	%rd45, %rd5, %rd44;
	st.global.f32 	[%rd45], %f52;
	ld.shared.u32 	%r59, [_ZZ18BlackScholesGPUPMRPfS_S_S_S_iiE4oPut];
	add.s32 	%r60, %r59, %r3;
	mul.wide.u32 	%rd46, %r60, 4;
	add.s64 	%rd47, %rd4, %rd46;
	st.global.f32 	[%rd47], %f57;
	add.s32 	%r64, %r64, %r6;
	mul.lo.s32 	%r63, %r64, %r2;
	add.s32 	%r62, %r63, %r3;
	setp.lt.s32 	%p6, %r62, %r15;
	@%p6 bra 	$L__BB3_4;
$L__BB3_7:
	add.s32 	%r61, %r61, 1;
	setp.ne.s32 	%p7, %r61, %r16;
	@%p7 bra 	$L__BB3_2;
$L__BB3_8:
	ret;

}


// ===== COMPILED SASS (sm_100) =====

	.target	sm_100

	.elftype	@"ET_EXEC"


//--------------------- .note.nv.tkinfo           --------------------------
	.section	.note.nv.tkinfo,"",@"SHT_NOTE"
	.sectionflags	@"SHF_NOTE_NV_TKINFO"
	.tkinfo
        /*0018*/ 	.word	0x00000002
        /*0030*/ 	.string	""
        /*0030*/ 	.string	"ptxas"
        /*0030*/ 	.string	"Cuda compilation tools, release 13.0, V13.0.88"
        /*0030*/ 	.string	"Build cuda_13.0.r13.0/compiler.36424714_0"
        /*0030*/ 	.string	"-arch sm_100 -m 64 "



//--------------------- .note.nv.cuinfo           --------------------------
	.section	.note.nv.cuinfo,"",@"SHT_NOTE"
	.sectionflags	@"SHF_NOTE_NV_CUINFO"
        /*0018*/ 	.short	0x0002
        /*001a*/ 	.short	0x0064
        /*001c*/ 	.short	0x0082
	.zero		2


//--------------------- .nv.info                  --------------------------
	.section	.nv.info,"",@"SHT_CUDA_INFO"
	.align	4


	//----- nvinfo : EIATTR_REGCOUNT
	.align		4
        /*0000*/ 	.byte	0x04, 0x2f
        /*0002*/ 	.short	(.L_1 - .L_0)
	.align		4
.L_0:
        /*0004*/ 	.word	index@(_Z15BlackScholesGPUPfS_S_S_S_ii)
        /*0008*/ 	.word	0x0000001d


	//----- nvinfo : EIATTR_FRAME_SIZE
	.align		4
.L_1:
        /*000c*/ 	.byte	0x04, 0x11
        /*000e*/ 	.short	(.L_3 - .L_2)
	.align		4
.L_2:
        /*0010*/ 	.word	index@($__internal_3_$__cuda_sm3x_div_rn_noftz_f32_slowpath)
        /*0014*/ 	.word	0x00000000


	//----- nvinfo : EIATTR_FRAME_SIZE
	.align		4
.L_3:
        /*0018*/ 	.byte	0x04, 0x11
        /*001a*/ 	.short	(.L_5 - .L_4)
	.align		4
.L_4:
        /*001c*/ 	.word	index@(_Z15BlackScholesGPUPfS_S_S_S_ii)
        /*0020*/ 	.word	0x00000000


	//----- nvinfo : EIATTR_REGCOUNT
	.align		4
.L_5:
        /*0024*/ 	.byte	0x04, 0x2f
        /*0026*/ 	.short	(.L_7 - .L_6)
	.align		4
.L_6:
        /*0028*/ 	.word	index@(_Z16BlackScholesGPUPPfS_S_S_S_ii)
        /*002c*/ 	.word	0x0000001f


	//----- nvinfo : EIATTR_FRAME_SIZE
	.align		4
.L_7:
        /*0030*/ 	.byte	0x04, 0x11
        /*0032*/ 	.short	(.L_9 - .L_8)
	.align		4
.L_8:
        /*0034*/ 	.word	index@($__internal_2_$__cuda_sm3x_div_rn_noftz_f32_slowpath)
        /*0038*/ 	.word	0x00000000


	//----- nvinfo : EIATTR_FRAME_SIZE
	.align		4
.L_9:
        /*003c*/ 	.byte	0x04, 0x11
        /*003e*/ 	.short	(.L_11 - .L_10)
	.align		4
.L_10:
        /*0040*/ 	.word	index@(_Z16BlackScholesGPUPPfS_S_S_S_ii)
        /*0044*/ 	.word	0x00000000


	//----- nvinfo : EIATTR_REGCOUNT
	.align		4
.L_11:
        /*0048*/ 	.byte	0x04, 0x2f
        /*004a*/ 	.short	(.L_13 - .L_12)
	.align		4
.L_12:
        /*004c*/ 	.word	index@(_Z17BlackScholesGPUMRPfS_S_S_S_ii)
        /*0050*/ 	.word	0x0000001e


	//----- nvinfo : EIATTR_FRAME_SIZE
	.align		4
.L_13:
        /*0054*/ 	.byte	0x04, 0x11
        /*0056*/ 	.short	(.L_15 - .L_14)
	.align		4
.L_14:
        /*0058*/ 	.word	index@($__internal_1_$__cuda_sm3x_div_rn_noftz_f32_slowpath)
        /*005c*/ 	.word	0x00000000


	//----- nvinfo : EIATTR_FRAME_SIZE
	.align		4
.L_15:
        /*0060*/ 	.byte	0x04, 0x11
        /*0062*/ 	.short	(.L_17 - .L_16)
	.align		4
.L_16:
        /*0064*/ 	.word	index@(_Z17BlackScholesGPUMRPfS_S_S_S_ii)
        /*0068*/ 	.word	0x00000000


	//----- nvinfo : EIATTR_REGCOUNT
	.align		4
.L_17:
        /*006c*/ 	.byte	0x04, 0x2f
        /*006e*/ 	.short	(.L_19 - .L_18)
	.align		4
.L_18:
        /*0070*/ 	.word	index@(_Z18BlackScholesGPUPMRPfS_S_S_S_ii)
        /*0074*/ 	.word	0x00000020


	//----- nvinfo : EIATTR_FRAME_SIZE
	.align		4
.L_19:
        /*0078*/ 	.byte	0x04, 0x11
        /*007a*/ 	.short	(.L_21 - .L_20)
	.align		4
.L_20:
        /*007c*/ 	.word	index@($__internal_0_$__cuda_sm3x_div_rn_noftz_f32_slowpath)
        /*0080*/ 	.word	0x00000000


	//----- nvinfo : EIATTR_FRAME_SIZE
	.align		4
.L_21:
        /*0084*/ 	.byte	0x04, 0x11
        /*0086*/ 	.short	(.L_23 - .L_22)
	.align		4
.L_22:
        /*0088*/ 	.word	index@(_Z18BlackScholesGPUPMRPfS_S_S_S_ii)
        /*008c*/ 	.word	0x00000000


	//----- nvinfo : EIATTR_MIN_STACK_SIZE
	.align		4
.L_23:
        /*0090*/ 	.byte	0x04, 0x12
        /*0092*/ 	.short	(.L_25 - .L_24)
	.align		4
.L_24:
        /*0094*/ 	.word	index@(_Z18BlackScholesGPUPMRPfS_S_S_S_ii)
        /*0098*/ 	.word	0x00000000


	//----- nvinfo : EIATTR_MIN_STACK_SIZE
	.align		4
.L_25:
        /*009c*/ 	.byte	0x04, 0x12
        /*009e*/ 	.short	(.L_27 - .L_26)
	.align		4
.L_26:
        /*00a0*/ 	.word	index@(_Z17BlackScholesGPUMRPfS_S_S_S_ii)
        /*00a4*/ 	.word	0x00000000


	//----- nvinfo : EIATTR_MIN_STACK_SIZE
	.align		4
.L_27:
        /*00a8*/ 	.byte	0x04, 0x12
        /*00aa*/ 	.short	(.L_29 - .L_28)
	.align		4
.L_28:
        /*00ac*/ 	.word	index@(_Z16BlackScholesGPUPPfS_S_S_S_ii)
        /*00b0*/ 	.word	0x00000000


	//----- nvinfo : EIATTR_MIN_STACK_SIZE
	.align		4
.L_29:
        /*00b4*/ 	.byte	0x04, 0x12
        /*00b6*/ 	.short	(.L_31 - .L_30)
	.align		4
.L_30:
        /*00b8*/ 	.word	index@(_Z15BlackScholesGPUPfS_S_S_S_ii)
        /*00bc*/ 	.word	0x00000000
.L_31:


//--------------------- .nv.compat                --------------------------
	.section	.nv.compat,"",@"SHT_CUDA_COMPAT_INFO"
	.align	4
        /*0000*/ 	.byte	0x02, 0x09, 0x00, 0x00, 0x02, 0x02, 0x01, 0x00, 0x02, 0x05, 0x05, 0x00, 0x03, 0x07, 0x01, 0x01
        /*0010*/ 	.byte	0x02, 0x03, 0x00, 0x00, 0x02, 0x06, 0x01, 0x00, 0x04, 0x0b, 0x08, 0x00, 0x01, 0x00, 0x00, 0x00
        /*0020*/ 	.byte	0x00, 0x00, 0x00, 0x00


//--------------------- .nv.info._Z18BlackScholesGPUPMRPfS_S_S_S_ii --------------------------
	.section	.nv.info._Z18BlackScholesGPUPMRPfS_S_S_S_ii,"",@"SHT_CUDA_INFO"
	.sectionflags	@""
	.align	4


	//----- nvinfo : EIATTR_CUDA_API_VERSION
	.align		4
        /*0000*/ 	.byte	0x04, 0x37
        /*0002*/ 	.short	(.L_33 - .L_32)
.L_32:
        /*0004*/ 	.word	0x00000082


	//----- nvinfo : EIATTR_KPARAM_INFO
	.align		4
.L_33:
        /*0008*/ 	.byte	0x04, 0x17
        /*000a*/ 	.short	(.L_35 - .L_34)
.L_34:
        /*000c*/ 	.word	0x00000000
        /*0010*/ 	.short	0x0006
        /*0012*/ 	.short	0x002c
        /*0014*/ 	.byte	0x00, 0xf0, 0x11, 0x00


	//----- nvinfo : EIATTR_KPARAM_INFO
	.align		4
.L_35:
        /*0018*/ 	.byte	0x04, 0x17
        /*001a*/ 	.short	(.L_37 - .L_36)
.L_36:
        /*001c*/ 	.word	0x00000000
        /*0020*/ 	.short	0x0005
        /*0022*/ 	.short	0x0028
        /*0024*/ 	.byte	0x00, 0xf0, 0x11, 0x00


	//----- nvinfo : EIATTR_KPARAM_INFO
	.align		4
.L_37:
        /*0028*/ 	.byte	0x04, 0x17
        /*002a*/ 	.short	(.L_39 - .L_38)
.L_38:
        /*002c*/ 	.word	0x00000000
        /*0030*/ 	.short	0x0004
        /*0032*/ 	.short	0x0020
        /*0034*/ 	.byte	0x00, 0xf5, 0x21, 0x00


	//----- nvinfo : EIATTR_KPARAM_INFO
	.align		4
.L_39:
        /*0038*/ 	.byte	0x04, 0x17
        /*003a*/ 	.short	(.L_41 - .L_40)
.L_40:
        /*003c*/ 	.word	0x00000000
        /*0040*/ 	.short	0x0003
        /*0042*/ 	.short	0x0018
        /*0044*/ 	.byte	0x00, 0xf5, 0x21, 0x00


	//----- nvinfo : EIATTR_KPARAM_INFO
	.align		4
.L_41:
        /*0048*/ 	.byte	0x04, 0x17
        /*004a*/ 	.short	(.L_43 - .L_42)
.L_42:
        /*004c*/ 	.word	0x00000000
        /*0050*/ 	.short	0x0002
        /*0052*/ 	.short	0x0010
        /*0054*/ 	.byte	0x00, 0xf5, 0x21, 0x00


	//----- nvinfo : EIATTR_KPARAM_INFO
	.align		4
.L_43:
        /*0058*/ 	.byte	0x04, 0x17
        /*005a*/ 	.short	(.L_45 - .L_44)
.L_44:
        /*005c*/ 	.word	0x00000000
        /*0060*/ 	.short	0x0001
        /*0062*/ 	.short	0x0008
        /*0064*/ 	.byte	0x00, 0xf5, 0x21, 0x00


	//----- nvinfo : EIATTR_KPARAM_INFO
	.align		4
.L_45:
        /*0068*/ 	.byte	0x04, 0x17
        /*006a*/ 	.short	(.L_47 - .L_46)
.L_46:
        /*006c*/ 	.word	0x00000000
        /*0070*/ 	.short	0x0000
        /*0072*/ 	.short	0x0000
        /*0074*/ 	.byte	0x00, 0xf5, 0x21, 0x00


	//----- nvinfo : EIATTR_SPARSE_MMA_MASK
	.align		4
.L_47:
        /*0078*/ 	.byte	0x03, 0x50
        /*007a*/ 	.short	0x0000


	//----- nvinfo : EIATTR_MAXREG_COUNT
	.align		4
        /*007c*/ 	.byte	0x03, 0x1b
        /*007e*/ 	.short	0x00ff


	//----- nvinfo : EIATTR_NUM_BARRIERS
	.align		4
        /*0080*/ 	.byte	0x02, 0x4c
        /*0082*/ 	.byte	0x01
	.zero		1


	//----- nvinfo : EIATTR_MERCURY_ISA_VERSION
	.align		4
        /*0084*/ 	.byte	0x03, 0x5f
        /*0086*/ 	.short	0x0101


	//----- nvinfo : EIATTR_VRC_CTA_INIT_COUNT
	.align		4
        /*0088*/ 	.byte	0x02, 0x4a
	.zero		1
	.zero		1


	//----- nvinfo : EIATTR_EXIT_INSTR_OFFSETS
	.align		4
        /*008c*/ 	.byte	0x04, 0x1c
        /*008e*/ 	.short	(.L_49 - .L_48)


	//   ....[0]....
.L_48:
        /*0090*/ 	.word	0x00000030


	//   ....[1]....
        /*0094*/ 	.word	0x00000e00


	//----- nvinfo : EIATTR_MAX_THREADS
	.align		4
.L_49:
        /*0098*/ 	.byte	0x04, 0x05
        /*009a*/ 	.short	(.L_51 - .L_50)
.L_50:
        /*009c*/ 	.word	0x00000100
        /*00a0*/ 	.word	0x00000001
        /*00a4*/ 	.word	0x00000001


	//----- nvinfo : EIATTR_CRS_STACK_SIZE
	.align		4
.L_51:
        /*00a8*/ 	.byte	0x04, 0x1e
        /*00aa*/ 	.short	(.L_53 - .L_52)
.L_52:
        /*00ac*/ 	.word	0x00000000


	//----- nvinfo : EIATTR_CBANK_PARAM_SIZE
	.align		4
.L_53:
        /*00b0*/ 	.byte	0x03, 0x19
        /*00b2*/ 	.short	0x0030


	//----- nvinfo : EIATTR_PARAM_CBANK
	.align		4
        /*00b4*/ 	.byte	0x04, 0x0a
        /*00b6*/ 	.short	(.L_55 - .L_54)
	.align		4
.L_54:
        /*00b8*/ 	.word	index@(.nv.constant0._Z18BlackScholesGPUPMRPfS_S_S_S_ii)
        /*00bc*/ 	.short	0x0380
        /*00be*/ 	.short	0x0030


	//----- nvinfo : EIATTR_SW_WAR
	.align		4
.L_55:
        /*00c0*/ 	.byte	0x04, 0x36
        /*00c2*/ 	.short	(.L_57 - .L_56)
.L_56:
        /*00c4*/ 	.word	0x00000008
.L_57:


//--------------------- .nv.info._Z17BlackScholesGPUMRPfS_S_S_S_ii --------------------------
	.section	.nv.info._Z17BlackScholesGPUMRPfS_S_S_S_ii,"",@"SHT_CUDA_INFO"
	.sectionflags	@""
	.align	4


	//----- nvinfo : EIATTR_CUDA_API_VERSION
	.align		4
        /*0000*/ 	.byte	0x04, 0x37
        /*0002*/ 	.short	(.L_59 - .L_58)
.L_58:
        /*0004*/ 	.word	0x00000082


	//----- nvinfo : EIATTR_KPARAM_INFO
	.align		4
.L_59:
        /*0008*/ 	.byte	0x04, 0x17
        /*000a*/ 	.short	(.L_61 - .L_60)
.L_60:
        /*000c*/ 	.word	0x00000000
        /*0010*/ 	.short	0x0006
        /*0012*/ 	.short	0x002c
        /*0014*/ 	.byte	0x00, 0xf0, 0x11, 0x00


	//----- nvinfo : EIATTR_KPARAM_INFO
	.align		4
.L_61:
        /*0018*/ 	.byte	0x04, 0x17
        /*001a*/ 	.short	(.L_63 - .L_62)
.L_62:
        /*001c*/ 	.word	0x00000000
        /*0020*/ 	.short	0x0005
        /*0022*/ 	.short	0x0028
        /*0024*/ 	.byte	0x00, 0xf0, 0x11, 0x00


	//----- nvinfo : EIATTR_KPARAM_INFO
	.align		4
.L_63:
        /*0028*/ 	.byte	0x04, 0x17
        /*002a*/ 	.short	(.L_65 - .L_64)
.L_64:
        /*002c*/ 	.word	0x00000000
        /*0030*/ 	.short	0x0004
        /*0032*/ 	.short	0x0020
        /*0034*/ 	.byte	0x00, 0xf5, 0x21, 0x00


	//----- nvinfo : EIATTR_KPARAM_INFO
	.align		4
.L_65:
        /*0038*/ 	.byte	0x04, 0x17
        /*003a*/ 	.short	(.L_67 - .L_66)
.L_66:
        /*003c*/ 	.word	0x00000000
        /*0040*/ 	.short	0x0003
        /*0042*/ 	.short	0x0018
        /*0044*/ 	.byte	0x00, 0xf5, 0x21, 0x00


	//----- nvinfo : EIATTR_KPARAM_INFO
	.align		4
.L_67:
        /*0048*/ 	.byte	0x04, 0x17
        /*004a*/ 	.short	(.L_69 - .L_68)
.L_68:
        /*004c*/ 	.word	0x00000000
        /*0050*/ 	.short	0x0002
        /*0052*/ 	.short	0x0010
        /*0054*/ 	.byte	0x00, 0xf5, 0x21, 0x00


	//----- nvinfo : EIATTR_KPARAM_INFO
	.align		4
.L_69:
        /*0058*/ 	.byte	0x04, 0x17
        /*005a*/ 	.short	(.L_71 - .L_70)
.L_70:
        /*005c*/ 	.word	0x00000000
        /*0060*/ 	.short	0x0001
        /*0062*/ 	.short	0x0008
        /*0064*/ 	.byte	0x00, 0xf5, 0x21, 0x00


	//----- nvinfo : EIATTR_KPARAM_INFO
	.align		4
.L_71:
        /*0068*/ 	.byte	0x04, 0x17
        /*006a*/ 	.short	(.L_73 - .L_72)
.L_72:
        /*006c*/ 	.word	0x00000000
        /*0070*/ 	.short	0x0000
        /*0072*/ 	.short	0x0000
        /*0074*/ 	.byte	0x00, 0xf5, 0x21, 0x00


	//----- nvinfo : EIATTR_SPARSE_MMA_MASK
	.align		4
.L_73:
        /*0078*/ 	.byte	0x03, 0x50
        /*007a*/ 	.short	0x0000


	//----- nvinfo : EIATTR_MAXREG_COUNT
	.align		4
        /*007c*/ 	.byte	0x03, 0x1b
        /*007e*/ 	.short	0x00ff


	//----- nvinfo : EIATTR_NUM_BARRIERS
	.align		4
        /*0080*/ 	.byte	0x02, 0x4c
        /*0082*/ 	.byte	0x01
	.zero		1


	//----- nvinfo : EIATTR_MERCURY_ISA_VERSION
	.align		4
        /*0084*/ 	.byte	0x03, 0x5f
        /*0086*/ 	.short	0x0101


	//----- nvinfo : EIATTR_VRC_CTA_INIT_COUNT
	.align		4
        /*0088*/ 	.byte	0x02, 0x4a
	.zero		1
	.zero		1


	//----- nvinfo : EIATTR_EXIT_INSTR_OFFSETS
	.align		4
        /*008c*/ 	.byte	0x04, 0x1c
        /*008e*/ 	.short	(.L_75 - .L_74)


	//   ....[0]....
.L_74:
        /*0090*/ 	.word	0x00000030


	//   ....[1]....
        /*0094*/ 	.word	0x00000d90


	//----- nvinfo : EIATTR_MAX_THREADS
	.align		4
.L_75:
        /*0098*/ 	.byte	0x04, 0x05
        /*009a*/ 	.short	(.L_77 - .L_76)
.L_76:
        /*009c*/ 	.word	0x00000100
        /*00a0*/ 	.word	0x00000001
        /*00a4*/ 	.word	0x00000001


	//----- nvinfo : EIATTR_CRS_STACK_SIZE
	.align		4
.L_77:
        /*00a8*/ 	.byte	0x04, 0x1e
        /*00aa*/ 	.short	(.L_79 - .L_78)
.L_78:
        /*00ac*/ 	.word	0x00000000


	//----- nvinfo : EIATTR_CBANK_PARAM_SIZE
	.align		4
.L_79:
        /*00b0*/ 	.byte	0x03, 0x19
        /*00b2*/ 	.short	0x0030


	//----- nvinfo : EIATTR_PARAM_CBANK
	.align		4
        /*00b4*/ 	.byte	0x04, 0x0a
        /*00b6*/ 	.short	(.L_81 - .L_80)
	.align		4
.L_80:
        /*00b8*/ 	.word	index@(.nv.constant0._Z17BlackScholesGPUMRPfS_S_S_S_ii)
        /*00bc*/ 	.short	0x0380
        /*00be*/ 	.short	0x0030


	//----- nvinfo : EIATTR_SW_WAR
	.align		4
.L_81:
        /*00c0*/ 	.byte	0x04, 0x36
        /*00c2*/ 	.short	(.L_83 - .L_82)
.L_82:
        /*00c4*/ 	.word	0x00000008
.L_83:


//--------------------- .nv.info._Z16BlackScholesGPUPPfS_S_S_S_ii --------------------------
	.section	.nv.info._Z16BlackScholesGPUPPfS_S_S_S_ii,"",@"SHT_CUDA_INFO"
	.sectionflags	@""
	.align	4


	//----- nvinfo : EIATTR_CUDA_API_VERSION
	.align		4
        /*0000*/ 	.byte	0x04, 0x37
        /*0002*/ 	.short	(.L_85 - .L_84)
.L_84:
        /*0004*/ 	.word	0x00000082


	//----- nvinfo : EIATTR_KPARAM_INFO
	.align		4
.L_85:
        /*0008*/ 	.byte	0x04, 0x17
        /*000a*/ 	.short	(.L_87 - .L_86)
.L_86:
        /*000c*/ 	.word	0x00000000
        /*0010*/ 	.short	0x0006
        /*0012*/ 	.short	0x002c
        /*0014*/ 	.byte	0x00, 0xf0, 0x11, 0x00


	//----- nvinfo : EIATTR_KPARAM_INFO
	.align		4
.L_87:
        /*0018*/ 	.byte	0x04, 0x17
        /*001a*/ 	.short	(.L_89 - .L_88)
.L_88:
        /*001c*/ 	.word	0x00000000
        /*0020*/ 	.short	0x0005
        /*0022*/ 	.short	0x0028
        /*0024*/ 	.byte	0x00, 0xf0, 0x11, 0x00


	//----- nvinfo : EIATTR_KPARAM_INFO
	.align		4
.L_89:
        /*0028*/ 	.byte	0x04, 0x17
        /*002a*/ 	.short	(.L_91 - .L_90)
.L_90:
        /*002c*/ 	.word	0x00000000
        /*0030*/ 	.short	0x0004
        /*0032*/ 	.short	0x0020
        /*0034*/ 	.byte	0x00, 0xf5, 0x21, 0x00


	//----- nvinfo : EIATTR_KPARAM_INFO
	.align		4
.L_91:
        /*0038*/ 	.byte	0x04, 0x17
        /*003a*/ 	.short	(.L_93 - .L_92)
.L_92:
        /*003c*/ 	.word	0x00000000
        /*0040*/ 	.short	0x0003
        /*0042*/ 	.short	0x0018
        /*0044*/ 	.byte	0x00, 0xf5, 0x21, 0x00


	//----- nvinfo : EIATTR_KPARAM_INFO
	.align		4
.L_93:
        /*0048*/ 	.byte	0x04, 0x17
        /*004a*/ 	.short	(.L_95 - .L_94)
.L_94:
        /*004c*/ 	.word	0x00000000
        /*0050*/ 	.short	0x0002
        /*0052*/ 	.short	0x0010
        /*0054*/ 	.byte	0x00, 0xf5, 0x21, 0x00


	//----- nvinfo : EIATTR_KPARAM_INFO
	.align		4
.L_95:
        /*0058*/ 	.byte	0x04, 0x17
        /*005a*/ 	.short	(.L_97 - .L_96)
.L_96:
        /*005c*/ 	.word	0x00000000
        /*0060*/ 	.short	0x0001
        /*0062*/ 	.short	0x0008
        /*0064*/ 	.byte	0x00, 0xf5, 0x21, 0x00


	//----- nvinfo : EIATTR_KPARAM_INFO
	.align		4
.L_97:
        /*0068*/ 	.byte	0x04, 0x17
        /*006a*/ 	.short	(.L_99 - .L_98)
.L_98:
        /*006c*/ 	.word	0x00000000
        /*0070*/ 	.short	0x0000
        /*0072*/ 	.short	0x0000
        /*0074*/ 	.byte	0x00, 0xf5, 0x21, 0x00


	//----- nvinfo : EIATTR_SPARSE_MMA_MASK
	.align		4
.L_99:
        /*0078*/ 	.byte	0x03, 0x50
        /*007a*/ 	.short	0x0000


	//----- nvinfo : EIATTR_MAXREG_COUNT
	.align		4
        /*007c*/ 	.byte	0x03, 0x1b
        /*007e*/ 	.short	0x00ff


	//----- nvinfo : EIATTR_MERCURY_ISA_VERSION
	.align		4
        /*0080*/ 	.byte	0x03, 0x5f
        /*0082*/ 	.short	0x0101


	//----- nvinfo : EIATTR_VRC_CTA_INIT_COUNT
	.align		4
        /*0084*/ 	.byte	0x02, 0x4a
	.zero		1
	.zero		1


	//----- nvinfo : EIATTR_EXIT_INSTR_OFFSETS
	.align		4
        /*0088*/ 	.byte	0x04, 0x1c
        /*008a*/ 	.short	(.L_101 - .L_100)


	//   ....[0]....
.L_100:
        /*008c*/ 	.word	0x00000030


	//   ....[1]....
        /*0090*/ 	.word	0x000008b0


	//----- nvinfo : EIATTR_MAX_THREADS
	.align		4
.L_101:
        /*0094*/ 	.byte	0x04, 0x05
        /*0096*/ 	.short	(.L_103 - .L_102)
.L_102:
        /*0098*/ 	.word	0x00000100
        /*009c*/ 	.word	0x00000001
        /*00a0*/ 	.word	0x00000001


	//----- nvinfo : EIATTR_CRS_STACK_SIZE
	.align		4
.L_103:
        /*00a4*/ 	.byte	0x04, 0x1e
        /*00a6*/ 	.short	(.L_105 - .L_104)
.L_104:
        /*00a8*/ 	.word	0x00000000


	//----- nvinfo : EIATTR_CBANK_PARAM_SIZE
	.align		4
.L_105:
        /*00ac*/ 	.byte	0x03, 0x19
        /*00ae*/ 	.short	0x0030


	//----- nvinfo : EIATTR_PARAM_CBANK
	.align		4
        /*00b0*/ 	.byte	0x04, 0x0a
        /*00b2*/ 	.short	(.L_107 - .L_106)
	.align		4
.L_106:
        /*00b4*/ 	.word	index@(.nv.constant0._Z16BlackScholesGPUPPfS_S_S_S_ii)
        /*00b8*/ 	.short	0x0380
        /*00ba*/ 	.short	0x0030


	//----- nvinfo : EIATTR_SW_WAR
	.align		4
.L_107:
        /*00bc*/ 	.byte	0x04, 0x36
        /*00be*/ 	.short	(.L_109 - .L_108)
.L_108:
        /*00c0*/ 	.word	0x00000008
.L_109:


//--------------------- .nv.info._Z15BlackScholesGPUPfS_S_S_S_ii --------------------------
	.section	.nv.info._Z15BlackScholesGPUPfS_S_S_S_ii,"",@"SHT_CUDA_INFO"
	.sectionflags	@""
	.align	4


	//----- nvinfo : EIATTR_CUDA_API_VERSION
	.align		4
        /*0000*/ 	.byte	0x04, 0x37
        /*0002*/ 	.short	(.L_111 - .L_110)
.L_110:
        /*0004*/ 	.word	0x00000082


	//----- nvinfo : EIATTR_KPARAM_INFO
	.align		4
.L_111:
        /*0008*/ 	.byte	0x04, 0x17
        /*000a*/ 	.short	(.L_113 - .L_112)
.L_112:
        /*000c*/ 	.word	0x00000000
        /*0010*/ 	.short	0x0006
        /*0012*/ 	.short	0x002c
        /*0014*/ 	.byte	0x00, 0xf0, 0x11, 0x00


	//----- nvinfo : EIATTR_KPARAM_INFO
	.align		4
.L_113:
        /*0018*/ 	.byte	0x04, 0x17
        /*001a*/ 	.short	(.L_115 - .L_114)
.L_114:
        /*001c*/ 	.word	0x00000000
        /*0020*/ 	.short	0x0005
        /*0022*/ 	.short	0x0028
        /*0024*/ 	.byte	0x00, 0xf0, 0x11, 0x00


	//----- nvinfo : EIATTR_KPARAM_INFO
	.align		4
.L_115:
        /*0028*/ 	.byte	0x04, 0x17
        /*002a*/ 	.short	(.L_117 - .L_116)
.L_116:
        /*002c*/ 	.word	0x00000000
        /*0030*/ 	.short	0x0004
        /*0032*/ 	.short	0x0020
        /*0034*/ 	.byte	0x00, 0xf5, 0x21, 0x00


	//----- nvinfo : EIATTR_KPARAM_INFO
	.align		4
.L_117:
        /*0038*/ 	.byte	0x04, 0x17
        /*003a*/ 	.short	(.L_119 - .L_118)
.L_118:
        /*003c*/ 	.word	0x00000000
        /*0040*/ 	.short	0x0003
        /*0042*/ 	.short	0x0018
        /*0044*/ 	.byte	0x00, 0xf5, 0x21, 0x00


	//----- nvinfo : EIATTR_KPARAM_INFO
	.align		4
.L_119:
        /*0048*/ 	.byte	0x04, 0x17
        /*004a*/ 	.short	(.L_121 - .L_120)
.L_120:
        /*004c*/ 	.word	0x00000000
        /*0050*/ 	.short	0x0002
        /*0052*/ 	.short	0x0010
        /*0054*/ 	.byte	0x00, 0xf5, 0x21, 0x00


	//----- nvinfo : EIATTR_KPARAM_INFO
	.align		4
.L_121:
        /*0058*/ 	.byte	0x04, 0x17
        /*005a*/ 	.short	(.L_123 - .L_122)
.L_122:
        /*005c*/ 	.word	0x00000000
        /*0060*/ 	.short	0x0001
        /*0062*/ 	.short	0x0008
        /*0064*/ 	.byte	0x00, 0xf5, 0x21, 0x00


	//----- nvinfo : EIATTR_KPARAM_INFO
	.align		4
.L_123:
        /*0068*/ 	.byte	0x04, 0x17
        /*006a*/ 	.short	(.L_125 - .L_124)
.L_124:
        /*006c*/ 	.word	0x00000000
        /*0070*/ 	.short	0x0000
        /*0072*/ 	.short	0x0000
        /*0074*/ 	.byte	0x00, 0xf5, 0x21, 0x00


	//----- nvinfo : EIATTR_SPARSE_MMA_MASK
	.align		4
.L_125:
        /*0078*/ 	.byte	0x03, 0x50
        /*007a*/ 	.short	0x0000


	//----- nvinfo : EIATTR_MAXREG_COUNT
	.align		4
        /*007c*/ 	.byte	0x03, 0x1b
        /*007e*/ 	.short	0x00ff


	//----- nvinfo : EIATTR_MERCURY_ISA_VERSION
	.align		4
        /*0080*/ 	.byte	0x03, 0x5f
        /*0082*/ 	.short	0x0101


	//----- nvinfo : EIATTR_VRC_CTA_INIT_COUNT
	.align		4
        /*0084*/ 	.byte	0x02, 0x4a
	.zero		1
	.zero		1


	//----- nvinfo : EIATTR_EXIT_INSTR_OFFSETS
	.align		4
        /*0088*/ 	.byte	0x04, 0x1c
        /*008a*/ 	.short	(.L_127 - .L_126)


	//   ....[0]....
.L_126:
        /*008c*/ 	.word	0x00000030


	//   ....[1]....
        /*0090*/ 	.word	0x00000f00


	//   ....[2]....
        /*0094*/ 	.word	0x00001580


	//----- nvinfo : EIATTR_MAX_THREADS
	.align		4
.L_127:
        /*0098*/ 	.byte	0x04, 0x05
        /*009a*/ 	.short	(.L_129 - .L_128)
.L_128:
        /*009c*/ 	.word	0x00000100
        /*00a0*/ 	.word	0x00000001
        /*00a4*/ 	.word	0x00000001


	//----- nvinfo : EIATTR_CRS_STACK_SIZE
	.align		4
.L_129:
        /*00a8*/ 	.byte	0x04, 0x1e
        /*00aa*/ 	.short	(.L_131 - .L_130)
.L_130:
        /*00ac*/ 	.word	0x00000000


	//----- nvinfo : EIATTR_CBANK_PARAM_SIZE
	.align		4
.L_131:
        /*00b0*/ 	.byte	0x03, 0x19
        /*00b2*/ 	.short	0x0030


	//----- nvinfo : EIATTR_PARAM_CBANK
	.align		4
        /*00b4*/ 	.byte	0x04, 0x0a
        /*00b6*/ 	.short	(.L_133 - .L_132)
	.align		4
.L_132:
        /*00b8*/ 	.word	index@(.nv.constant0._Z15BlackScholesGPUPfS_S_S_S_ii)
        /*00bc*/ 	.short	0x0380
        /*00be*/ 	.short	0x0030


	//----- nvinfo : EIATTR_SW_WAR
	.align		4
.L_133:
        /*00c0*/ 	.byte	0x04, 0x36
        /*00c2*/ 	.short	(.L_135 - .L_134)
.L_134:
        /*00c4*/ 	.word	0x00000008
.L_135:


//--------------------- .nv.callgraph             --------------------------
	.section	.nv.callgraph,"",@"SHT_CUDA_CALLGRAPH"
	.align	4
	.sectionentsize	8
	.align		4
        /*0000*/ 	.word	0x00000000
	.align		4
        /*0004*/ 	.word	0xffffffff
	.align		4
        /*0008*/ 	.word	0x00000000
	.align		4
        /*000c*/ 	.word	0xfffffffe
	.align		4
        /*0010*/ 	.word	0x00000000
	.align		4
        /*0014*/ 	.word	0xfffffffd
	.align		4
        /*0018*/ 	.word	0x00000000
	.align		4
        /*001c*/ 	.word	0xfffffffc


//--------------------- .text._Z18BlackScholesGPUPMRPfS_S_S_S_ii --------------------------
	.section	.text._Z18BlackScholesGPUPMRPfS_S_S_S_ii,"ax",@progbits
	.align	128
        .global         _Z18BlackScholesGPUPMRPfS_S_S_S_ii
        .type           _Z18BlackScholesGPUPMRPfS_S_S_S_ii,@function
        .size           _Z18BlackScholesGPUPMRPfS_S_S_S_ii,(.L_x_77 - _Z18BlackScholesGPUPMRPfS_S_S_S_ii)
        .other          _Z18BlackScholesGPUPMRPfS_S_S_S_ii,@"STO_CUDA_ENTRY STV_DEFAULT"
_Z18BlackScholesGPUPMRPfS_S_S_S_ii:
.text._Z18BlackScholesGPUPMRPfS_S_S_S_ii:
[----:B------:R-:W-:Y:S08]  /*0000*/  LDC R1, c[0x0][0x37c] ;  /* 0x0000df00ff017b82 */ /* 0x000ff00000000800 */
[----:B------:R-:W0:Y:S02]  /*0010*/  LDC R0, c[0x0][0x3ac] ;  /* 0x0000eb00ff007b82 */ /* 0x000e240000000800 */
[----:B0-----:R-:W-:-:S13]  /*0020*/  ISETP.GE.AND P0, PT, R0, 0x1, PT ;  /* 0x000000010000780c */ /* 0x001fda0003f06270 */
[----:B------:R-:W-:Y:S05]  /*0030*/  @!P0 EXIT ;  /* 0x000000000000894d */ /* 0x000fea0003800000 */
[----:B------:R-:W0:Y:S01]  /*0040*/  S2R R18, SR_TID.X ;  /* 0x0000000000127919 */ /* 0x000e220000002100 */
[----:B------:R-:W1:Y:S01]  /*0050*/  S2UR UR7, SR_CTAID.X ;  /* 0x00000000000779c3 */ /* 0x000e620000002500 */
[----:B------:R-:W1:Y:S01]  /*0060*/  LDCU UR16, c[0x0][0x360] ;  /* 0x00006c00ff1077ac */ /* 0x000e620008000800 */
[----:B------:R-:W-:Y:S01]  /*0070*/  BSSY B0, `(.L_x_0) ;  /* 0x00000d8000007945 */ /* 0x000fe20003800000 */
[----:B------:R-:W-:Y:S01]  /*0080*/  IMAD.MOV.U32 R24, RZ, RZ, RZ ;  /* 0x000000ffff187224 */ /* 0x000fe200078e00ff */
[----:B------:R-:W2:Y:S01]  /*0090*/  LDCU.64 UR18, c[0x0][0x358] ;  /* 0x00006b00ff1277ac */ /* 0x000ea20008000a00 */
[----:B------:R-:W3:Y:S01]  /*00a0*/  LDCU UR22, c[0x0][0x3a8] ;  /* 0x00007500ff1677ac */ /* 0x000ee20008000800 */
[----:B------:R-:W4:Y:S01]  /*00b0*/  LDCU.64 UR20, c[0x0][0x3a0] ;  /* 0x00007400ff1477ac */ /* 0x000f220008000a00 */
[----:B------:R-:W0:Y:S01]  /*00c0*/  LDCU.128 UR8, c[0x0][0x380] ;  /* 0x00007000ff0877ac */ /* 0x000e220008000c00 */
[----:B------:R-:W0:Y:S01]  /*00d0*/  LDCU.128 UR12, c[0x0][0x390] ;  /* 0x00007200ff0c77ac */ /* 0x000e220008000c00 */
[----:B-1----:R-:W-:Y:S01]  /*00e0*/  UIMAD UR6, UR7, UR16, URZ ;  /* 0x00000010070672a4 */ /* 0x002fe2000f8e02ff */
[----:B------:R-:W1:Y:S05]  /*00f0*/  LDCU UR17, c[0x0][0x370] ;  /* 0x00006e00ff1177ac */ /* 0x000e6a0008000800 */
[----:B0-234-:R-:W-:-:S07]  /*0100*/  VIADD R19, R18, UR6 ;  /* 0x0000000612137c36 */ /* 0x01dfce0008000000 */
.L_x_6:
[----:B------:R-:W0:Y:S01]  /*0110*/  LDCU.64 UR4, c[0x0][0x3a8] ;  /* 0x00007500ff0477ac */ /* 0x000e220008000a00 */
[----:B------:R-:W-:Y:S02]  /*0120*/  IADD3 R24, PT, PT, R24, 0x1, RZ ;  /* 0x0000000118187810 */ /* 0x000fe40007ffe0ff */
[----:B0-----:R-:W-:Y:S02]  /*0130*/  ISETP.GE.AND P0, PT, R19, UR4, PT ;  /* 0x0000000413007c0c */ /* 0x001fe4000bf06270 */
[----:B------:R-:W-:-:S11]  /*0140*/  ISETP.NE.AND P2, PT, R24, UR5, PT ;  /* 0x0000000518007c0c */ /* 0x000fd6000bf45270 */
[----:B------:R-:W-:Y:S05]  /*0150*/  @P0 BRA `(.L_x_1) ;  /* 0x0000000c00200947 */ /* 0x000fea0003800000 */
[----:B------:R-:W0:Y:S01]  /*0160*/  LDC.64 R8, c[0x0][0x3a0] ;  /* 0x0000e800ff087b82 */ /* 0x000e220000000a00 */
[----:B------:R-:W-:Y:S01]  /*0170*/  IMAD.MOV.U32 R0, RZ, RZ, R19 ;  /* 0x000000ffff007224 */ /* 0x000fe200078e0013 */
[----:B------:R-:W-:Y:S01]  /*0180*/  MOV R25, UR7 ;  /* 0x0000000700197c02 */ /* 0x000fe20008000f00 */
[----:B------:R-:W-:-:S05]  /*0190*/  IMAD.U32 R21, RZ, RZ, UR6 ;  /* 0x00000006ff157e24 */ /* 0x000fca000f8e00ff */
[----:B------:R-:W2:Y:S08]  /*01a0*/  LDC.64 R10, c[0x0][0x380] ;  /* 0x0000e000ff0a7b82 */ /* 0x000eb00000000a00 */
[----:B------:R-:W3:Y:S08]  /*01b0*/  LDC.64 R12, c[0x0][0x388] ;  /* 0x0000e200ff0c7b82 */ /* 0x000ef00000000a00 */
[----:B------:R-:W4:Y:S08]  /*01c0*/  LDC.64 R14, c[0x0][0x390] ;  /* 0x0000e400ff0e7b82 */ /* 0x000f300000000a00 */
[----:B------:R-:W0:Y:S02]  /*01d0*/  LDC.64 R16, c[0x0][0x398] ;  /* 0x0000e600ff107b82 */ /* 0x000e240000000a00 */
.L_x_5:
[----:B------:R-:W-:-:S13]  /*01e0*/  ISETP.NE.AND P0, PT, R18, RZ, PT ;  /* 0x000000ff1200720c */ /* 0x000fda0003f05270 */
[----:B------:R-:W-:Y:S05]  /*01f0*/  @P0 BRA `(.L_x_2) ;  /* 0x0000000000f40947 */ /* 0x000fea0003800000 */
[----:B------:R-:W-:-:S04]  /*0200*/  SHF.R.S32.HI R3, RZ, 0x1f, R0 ;  /* 0x0000001fff037819 */ /* 0x000fc80000011400 */
[----:B------:R-:W-:-:S04]  /*0210*/  LEA.HI R3, R3, R0, RZ, 0x10 ;  /* 0x0000000003037211 */ /* 0x000fc800078f80ff */
[----:B------:R-:W-:-:S05]  /*0220*/  SHF.R.S32.HI R7, RZ, 0x10, R3 ;  /* 0x00000010ff077819 */ /* 0x000fca0000011403 */
[----:B--2---:R-:W-:-:S05]  /*0230*/  IMAD.WIDE R26, R7, 0x4, R10 ;  /* 0x00000004071a7825 */ /* 0x004fca00078e020a */
[----:B------:R-:W2:Y:S01]  /*0240*/  LDG.E R0, desc[UR18][R26.64] ;  /* 0x000000121a007981 */ /* 0x000ea2000c1e1900 */
[----:B---3--:R-:W-:-:S04]  /*0250*/  IMAD.WIDE R28, R7, 0x4, R12 ;  /* 0x00000004071c7825 */ /* 0x008fc800078e020c */
[C---:B----4-:R-:W-:Y:S01]  /*0260*/  IMAD.WIDE R2, R7.reuse, 0x4, R14 ;  /* 0x0000000407027825 */ /* 0x050fe200078e020e */
[----:B------:R-:W3:Y:S03]  /*0270*/  LDG.E R23, desc[UR18][R28.64] ;  /* 0x000000121c177981 */ /* 0x000ee6000c1e1900 */
[C---:B0-----:R-:W-:Y:S01]  /*0280*/  IMAD.WIDE R4, R7.reuse, 0x4, R16 ;  /* 0x0000000407047825 */ /* 0x041fe200078e0210 */
[----:B------:R0:W4:Y:S04]  /*0290*/  LDG.E R22, desc[UR18][R2.64] ;  /* 0x0000001202167981 */ /* 0x000128000c1e1900 */
[----:B------:R5:W4:Y:S01]  /*02a0*/  LDG.E R20, desc[UR18][R4.64] ;  /* 0x0000001204147981 */ /* 0x000b22000c1e1900 */
[----:B0-----:R-:W-:-:S05]  /*02b0*/  IMAD.WIDE R2, R7, 0x4, R8 ;  /* 0x0000000407027825 */ /* 0x001fca00078e0208 */
[----:B------:R0:W4:Y:S01]  /*02c0*/  LDG.E R7, desc[UR18][R2.64] ;  /* 0x0000001202077981 */ /* 0x000122000c1e1900 */
[----:B------:R-:W-:-:S04]  /*02d0*/  SHF.R.S32.HI R6, RZ, 0x1f, R21 ;  /* 0x0000001fff067819 */ /* 0x000fc80000011415 */
[----:B------:R-:W-:-:S04]  /*02e0*/  LEA.HI R6, R6, R21, RZ, 0x10 ;  /* 0x0000001506067211 */ /* 0x000fc800078f80ff */
[----:B------:R-:W-:-:S05]  /*02f0*/  LOP3.LUT R6, R6, 0xffff0000, RZ, 0xc0, !PT ;  /* 0xffff000006067812 */ /* 0x000fca00078ec0ff */
[----:B------:R-:W-:-:S05]  /*0300*/  IMAD.IADD R6, R21, 0x1, -R6 ;  /* 0x0000000115067824 */ /* 0x000fca00078e0a06 */
[----:B------:R-:W-:-:S04]  /*0310*/  SHF.R.S32.HI R21, RZ, 0x1f, R6 ;  /* 0x0000001fff157819 */ /* 0x000fc80000011406 */
[----:B------:R-:W-:-:S04]  /*0320*/  LEA.HI R6, R21, R6, RZ, 0x8 ;  /* 0x0000000615067211 */ /* 0x000fc800078f40ff */
[----:B------:R-:W-:Y:S01]  /*0330*/  SHF.R.S32.HI R6, RZ, 0x8, R6 ;  /* 0x00000008ff067819 */ /* 0x000fe20000011406 */
[----:B--2---:R-:W-:-:S03]  /*0340*/  IMAD.SHL.U32 R21, R0, 0x100, RZ ;  /* 0x0000010000157824 */ /* 0x004fc600078e00ff */
[----:B------:R-:W-:Y:S02]  /*0350*/  SHF.R.S32.HI R0, RZ, 0x1f, R6 ;  /* 0x0000001fff007819 */ /* 0x000fe40000011406 */
[----:B-----5:R-:W-:Y:S02]  /*0360*/  IADD3 R5, P0, PT, R6, R21, RZ ;  /* 0x0000001506057210 */ /* 0x020fe40007f1e0ff */
[----:B---3--:R-:W-:Y:S02]  /*0370*/  SHF.L.U32 R23, R23, 0x8, RZ ;  /* 0x0000000817177819 */ /* 0x008fe400000006ff */
[----:B0-----:R-:W-:Y:S01]  /*0380*/  LEA.HI.X.SX32 R2, R21, R0, 0x1, P0 ;  /* 0x0000000015027211 */ /* 0x001fe200000f0eff */
[----:B----4-:R-:W-:Y:S01]  /*0390*/  IMAD.SHL.U32 R27, R22, 0x100, RZ ;  /* 0x00000100161b7824 */ /* 0x010fe200078e00ff */
[----:B------:R-:W-:Y:S02]  /*03a0*/  LEA R4, P0, R5, UR8, 0x2 ;  /* 0x0000000805047c11 */ /* 0x000fe4000f8010ff */
[----:B------:R-:W-:-:S02]  /*03b0*/  IADD3 R3, P1, PT, R6, R23, RZ ;  /* 0x0000001706037210 */ /* 0x000fc40007f3e0ff */
[----:B------:R-:W-:Y:S01]  /*03c0*/  LEA.HI.X R5, R5, UR9, R2, 0x2, P0 ;  /* 0x0000000905057c11 */ /* 0x000fe200080f1402 */
[----:B------:R-:W-:Y:S01]  /*03d0*/  IMAD.SHL.U32 R29, R20, 0x100, RZ ;  /* 0x00000100141d7824 */ /* 0x000fe200078e00ff */
[----:B------:R-:W-:Y:S02]  /*03e0*/  LEA.HI.X.SX32 R22, R23, R0, 0x1, P1 ;  /* 0x0000000017167211 */ /* 0x000fe400008f0eff */
[C---:B------:R-:W-:Y:S01]  /*03f0*/  LEA R2, P0, R3.reuse, UR10, 0x2 ;  /* 0x0000000a03027c11 */ /* 0x040fe2000f8010ff */
[----:B------:R0:W2:Y:S01]  /*0400*/  LDG.E R4, desc[UR18][R4.64] ;  /* 0x0000001204047981 */ /* 0x0000a2000c1e1900 */
[----:B------:R-:W-:Y:S02]  /*0410*/  IADD3 R21, P1, PT, R6, R27, RZ ;  /* 0x0000001b06157210 */ /* 0x000fe40007f3e0ff */
[----:B------:R-:W-:Y:S02]  /*0420*/  LEA.HI.X R3, R3, UR11, R22, 0x2, P0 ;  /* 0x0000000b03037c11 */ /* 0x000fe400080f1416 */
[----:B------:R-:W-:-:S02]  /*0430*/  SHF.L.U32 R23, R7, 0x8, RZ ;  /* 0x0000000807177819 */ /* 0x000fc400000006ff */
[-C--:B------:R-:W-:Y:S01]  /*0440*/  LEA.HI.X.SX32 R22, R27, R0.reuse, 0x1, P1 ;  /* 0x000000001b167211 */ /* 0x080fe200008f0eff */
[----:B------:R-:W3:Y:S01]  /*0450*/  LDG.E R2, desc[UR18][R2.64] ;  /* 0x0000001202027981 */ /* 0x000ee2000c1e1900 */
[C---:B------:R-:W-:Y:S02]  /*0460*/  LEA R20, P0, R21.reuse, UR12, 0x2 ;  /* 0x0000000c15147c11 */ /* 0x040fe4000f8010ff */
[C---:B------:R-:W-:Y:S02]  /*0470*/  IADD3 R7, P1, PT, R6.reuse, R29, RZ ;  /* 0x0000001d06077210 */ /* 0x040fe40007f3e0ff */
[----:B------:R-:W-:Y:S02]  /*0480*/  IADD3 R6, P3, PT, R6, R23, RZ ;  /* 0x0000001706067210 */ /* 0x000fe40007f7e0ff */
[----:B------:R-:W-:Y:S02]  /*0490*/  LEA.HI.X R21, R21, UR13, R22, 0x2, P0 ;  /* 0x0000000d15157c11 */ /* 0x000fe400080f1416 */
[----:B------:R-:W-:-:S02]  /*04a0*/  LEA.HI.X.SX32 R28, R29, R0, 0x1, P1 ;  /* 0x000000001d1c7211 */ /* 0x000fc400008f0eff */
[----:B------:R-:W-:Y:S02]  /*04b0*/  LEA R22, P0, R7, UR14, 0x2 ;  /* 0x0000000e07167c11 */ /* 0x000fe4000f8010ff */
[----:B0-----:R-:W-:Y:S02]  /*04c0*/  LEA.HI.X.SX32 R5, R23, R0, 0x1, P3 ;  /* 0x0000000017057211 */ /* 0x001fe400018f0eff */
[C---:B------:R-:W-:Y:S02]  /*04d0*/  LEA R26, P1, R6.reuse, UR20, 0x2 ;  /* 0x00000014061a7c11 */ /* 0x040fe4000f8210ff */
[----:B------:R-:W-:Y:S02]  /*04e0*/  LEA.HI.X R23, R7, UR15, R28, 0x2, P0 ;  /* 0x0000000f07177c11 */ /* 0x000fe400080f141c */
[----:B------:R-:W-:Y:S02]  /*04f0*/  LEA.HI.X R27, R6, UR21, R5, 0x2, P1 ;  /* 0x00000015061b7c11 */ /* 0x000fe400088f1405 */
[----:B------:R-:W4:Y:S04]  /*0500*/  LDG.E R6, desc[UR18][R20.64] ;  /* 0x0000001214067981 */ /* 0x000f28000c1e1900 */
[----:B------:R-:W5:Y:S04]  /*0510*/  LDG.E R7, desc[UR18][R22.64] ;  /* 0x0000001216077981 */ /* 0x000f68000c1e1900 */
[----:B------:R-:W5:Y:S01]  /*0520*/  LDG.E R26, desc[UR18][R26.64] ;  /* 0x000000121a1a7981 */ /* 0x000f62000c1e1900 */
[----:B------:R-:W0:Y:S01]  /*0530*/  S2UR UR5, SR_CgaCtaId ;  /* 0x00000000000579c3 */ /* 0x000e220000008800 */
[----:B------:R-:W-:-:S02]  /*0540*/  UMOV UR4, 0x400 ;  /* 0x0000040000047882 */ /* 0x000fc40000000000 */
[----:B0-----:R-:W-:Y:S01]  /*0550*/  ULEA UR4, UR5, UR4, 0x18 ;  /* 0x0000000405047291 */ /* 0x001fe2000f8ec0ff */
[----:B--2---:R-:W-:Y:S02]  /*0560*/  IMAD.SHL.U32 R4, R4, 0x100, RZ ;  /* 0x0000010004047824 */ /* 0x004fe400078e00ff */
[----:B---3--:R-:W-:Y:S01]  /*0570*/  IMAD.SHL.U32 R5, R2, 0x100, RZ ;  /* 0x0000010002057824 */ /* 0x008fe200078e00ff */
[----:B----4-:R-:W-:Y:S01]  /*0580*/  SHF.L.U32 R6, R6, 0x8, RZ ;  /* 0x0000000806067819 */ /* 0x010fe200000006ff */
[----:B-----5:R-:W-:Y:S02]  /*0590*/  IMAD.SHL.U32 R7, R7, 0x100, RZ ;  /* 0x0000010007077824 */ /* 0x020fe400078e00ff */
[----:B------:R-:W-:-:S03]  /*05a0*/  IMAD.SHL.U32 R0, R26, 0x100, RZ ;  /* 0x000001001a007824 */ /* 0x000fc600078e00ff */
[----:B------:R0:W-:Y:S04]  /*05b0*/  STS.128 [UR4], R4 ;  /* 0x00000004ff007988 */ /* 0x0001e80008000c04 */
[----:B------:R0:W-:Y:S02]  /*05c0*/  STS [UR4+0x10], R0 ;  /* 0x00001000ff007988 */ /* 0x0001e40008000804 */
.L_x_2:
[----:B------:R-:W-:Y:S05]  /*05d0*/  WARPSYNC.ALL ;  /* 0x0000000000007948 */ /* 0x000fea0003800000 */
[----:B------:R-:W5:Y:S08]  /*05e0*/  S2UR UR5, SR_CgaCtaId ;  /* 0x00000000000579c3 */ /* 0x000f700000008800 */
[----:B------:R-:W-:Y:S06]  /*05f0*/  BAR.SYNC.DEFER_BLOCKING 0x0 ;  /* 0x0000000000007b1d */ /* 0x000fec0000010000 */
[----:B------:R-:W-:-:S02]  /*0600*/  UMOV UR4, 0x400 ;  /* 0x0000040000047882 */ /* 0x000fc40000000000 */
[----:B-----5:R-:W-:-:S09]  /*0610*/  ULEA UR4, UR5, UR4, 0x18 ;  /* 0x0000000405047291 */ /* 0x020fd2000f8ec0ff */
[----:B0-----:R-:W0:Y:S04]  /*0620*/  LDS R5, [UR4+0x10] ;  /* 0x00001004ff057984 */ /* 0x001e280008000800 */
[----:B------:R-:W5:Y:S01]  /*0630*/  LDS.64 R2, [UR4+0x8] ;  /* 0x00000804ff027984 */ /* 0x000f620008000a00 */
[----:B0-----:R-:W-:-:S05]  /*0640*/  IADD3 R5, PT, PT, R5, R18, RZ ;  /* 0x0000001205057210 */ /* 0x001fca0007ffe0ff */
[----:B------:R-:W-:-:S06]  /*0650*/  IMAD.WIDE.U32 R4, R5, 0x4, R8 ;  /* 0x0000000405047825 */ /* 0x000fcc00078e0008 */
[----:B------:R-:W2:Y:S01]  /*0660*/  LDG.E R4, desc[UR18][R4.64] ;  /* 0x0000001204047981 */ /* 0x000ea2000c1e1900 */
[----:B-----5:R-:W-:-:S04]  /*0670*/  IMAD.IADD R3, R18, 0x1, R3 ;  /* 0x0000000112037824 */ /* 0x020fc800078e0203 */
[----:B------:R-:W-:-:S05]  /*0680*/  IMAD.WIDE.U32 R20, R3, 0x4, R16 ;  /* 0x0000000403147825 */ /* 0x000fca00078e0010 */
[----:B------:R-:W5:Y:S01]  /*0690*/  LDG.E R3, desc[UR18][R20.64] ;  /* 0x0000001214037981 */ /* 0x000f62000c1e1900 */
[----:B------:R-:W-:-:S04]  /*06a0*/  IMAD.IADD R7, R2, 0x1, R18 ;  /* 0x0000000102077824 */ /* 0x000fc800078e0212 */
[----:B----4-:R-:W-:-:S05]  /*06b0*/  IMAD.WIDE.U32 R6, R7, 0x4, R14 ;  /* 0x0000000407067825 */ /* 0x010fca00078e000e */
[----:B------:R0:W4:Y:S01]  /*06c0*/  LDG.E R0, desc[UR18][R6.64] ;  /* 0x0000001206007981 */ /* 0x000122000c1e1900 */
[----:B------:R-:W-:Y:S01]  /*06d0*/  BSSY.RECONVERGENT B1, `(.L_x_3) ;  /* 0x0000017000017945 */ /* 0x000fe20003800200 */
[----:B0-----:R-:W-:Y:S02]  /*06e0*/  HFMA2 R6, -RZ, RZ, 1.875, 0 ;  /* 0x3f800000ff067431 */ /* 0x001fe400000001ff */
[C---:B--2---:R-:W-:Y:S01]  /*06f0*/  FMUL R23, R4.reuse, 16777216 ;  /* 0x4b80000004177820 */ /* 0x044fe20000400000 */
[----:B------:R-:W-:-:S04]  /*0700*/  FSETP.GEU.AND P0, PT, |R4|, 1.175494350822287508e-38, PT ;  /* 0x008000000400780b */ /* 0x000fc80003f0e200 */
[----:B------:R-:W-:-:S04]  /*0710*/  FSEL R23, R23, R4, !P0 ;  /* 0x0000000417177208 */ /* 0x000fc80004000000 */
[----:B------:R-:W0:Y:S08]  /*0720*/  MUFU.RSQ R2, R23 ;  /* 0x0000001700027308 */ /* 0x000e300000001400 */
[----:B-----5:R-:W2:Y:S01]  /*0730*/  MUFU.RCP R22, R3 ;  /* 0x0000000300167308 */ /* 0x020ea20000001000 */
[----:B0-----:R-:W-:-:S07]  /*0740*/  @!P0 FMUL R2, R2, 4096 ;  /* 0x4580000002028820 */ /* 0x001fce0000400000 */
[----:B----4-:R-:W-:Y:S01]  /*0750*/  FCHK P0, R0, R3 ;  /* 0x0000000300007302 */ /* 0x010fe20000000000 */
[----:B------:R-:W-:Y:S01]  /*0760*/  FSETP.GEU.AND P1, PT, |R2|, 1.175494350822287508e-38, PT ;  /* 0x008000000200780b */ /* 0x000fe20003f2e200 */
[----:B--2---:R-:W-:-:S03]  /*0770*/  FFMA R21, -R3, R22, 1 ;  /* 0x3f80000003157423 */ /* 0x004fc60000000116 */
[----:B------:R-:W-:Y:S01]  /*0780*/  FSEL R6, R6, 16777216, P1 ;  /* 0x4b80000006067808 */ /* 0x000fe20000800000 */
[----:B------:R-:W-:-:S04]  /*0790*/  FFMA R21, R22, R21, R22 ;  /* 0x0000001516157223 */ /* 0x000fc80000000016 */
[----:B------:R-:W-:-:S04]  /*07a0*/  FFMA R20, R0, R21, RZ ;  /* 0x0000001500147223 */ /* 0x000fc800000000ff */
[----:B------:R-:W-:Y:S01]  /*07b0*/  @!P1 FMUL R2, R2, 16777216 ;  /* 0x4b80000002029820 */ /* 0x000fe20000400000 */
[----:B------:R-:W-:-:S03]  /*07c0*/  FFMA R7, -R3, R20, R0 ;  /* 0x0000001403077223 */ /* 0x000fc60000000100 */
[----:B------:R-:W0:Y:S01]  /*07d0*/  MUFU.RCP R5, R2 ;  /* 0x0000000200057308 */ /* 0x000e220000001000 */
[----:B------:R-:W-:Y:S01]  /*07e0*/  FFMA R7, R21, R7, R20 ;  /* 0x0000000715077223 */ /* 0x000fe20000000014 */
[----:B0-----:R-:W-:Y:S01]  /*07f0*/  FMUL R5, R5, R6 ;  /* 0x0000000605057220 */ /* 0x001fe20000400000 */
[----:B------:R-:W-:Y:S06]  /*0800*/  @!P0 BRA `(.L_x_4) ;  /* 0x00000000000c8947 */ /* 0x000fec0003800000 */
[----:B------:R-:W-:-:S07]  /*0810*/  MOV R6, 0x830 ;  /* 0x0000083000067802 */ /* 0x000fce0000000f00 */
[----:B-1-3--:R-:W-:Y:S05]  /*0820*/  CALL.REL.NOINC `($__internal_0_$__cuda_sm3x_div_rn_noftz_f32_slowpath) ;  /* 0x0000000400787944 */ /* 0x00afea0003c00000 */
[----:B------:R-:W-:-:S07]  /*0830*/  IMAD.MOV.U32 R7, RZ, RZ, R2 ;  /* 0x000000ffff077224 */ /* 0x000fce00078e0002 */
.L_x_4:
[----:B-1----:R-:W-:Y:S05]  /*0840*/  BSYNC.RECONVERGENT B1 ;  /* 0x0000000000017941 */ /* 0x002fea0003800200 */
.L_x_3:
[----:B------:R-:W-:Y:S02]  /*0850*/  IMAD.MOV.U32 R21, RZ, RZ, R7 ;  /* 0x000000ffff157224 */ /* 0x000fe400078e0007 */
[----:B------:R-:W-:Y:S01]  /*0860*/  FMUL R5, R5, 0.30000001192092895508 ;  /* 0x3e99999a05057820 */ /* 0x000fe20000400000 */
[----:B------:R-:W0:Y:S01]  /*0870*/  S2UR UR5, SR_CgaCtaId ;  /* 0x00000000000579c3 */ /* 0x000e220000008800 */
[----:B------:R-:W-:Y:S01]  /*0880*/  UMOV UR4, 0x400 ;  /* 0x0000040000047882 */ /* 0x000fe20000000000 */
[----:B------:R-:W-:Y:S01]  /*0890*/  VIADD R25, R25, UR17 ;  /* 0x0000001119197c36 */ /* 0x000fe20008000000 */
[----:B------:R-:W-:Y:S01]  /*08a0*/  FSETP.GEU.AND P0, PT, |R21|, 1.175494350822287508e-38, PT ;  /* 0x008000001500780b */ /* 0x000fe20003f0e200 */
[C---:B------:R-:W-:Y:S01]  /*08b0*/  FMUL R6, R5.reuse, 16777216 ;  /* 0x4b80000005067820 */ /* 0x040fe20000400000 */
[----:B------:R-:W-:-:S04]  /*08c0*/  FSETP.GEU.AND P1, PT, |R5|, 1.175494350822287508e-38, PT ;  /* 0x008000000500780b */ /* 0x000fc80003f2e200 */
[----:B------:R-:W-:Y:S02]  /*08d0*/  FSEL R20, R6, R5, !P1 ;  /* 0x0000000506147208 */ /* 0x000fe40004800000 */
[----:B------:R-:W-:-:S04]  /*08e0*/  MOV R6, 0x3f800000 ;  /* 0x3f80000000067802 */ /* 0x000fc80000000f00 */
[----:B------:R-:W-:Y:S01]  /*08f0*/  MUFU.RCP R20, R20 ;  /* 0x0000001400147308 */ /* 0x000fe20000001000 */
[----:B------:R-:W-:-:S07]  /*0900*/  @!P0 FMUL R21, R21, 16777216 ;  /* 0x4b80000015158820 */ /* 0x000fce0000400000 */
[----:B------:R-:W1:Y:S01]  /*0910*/  MUFU.LG2 R2, R21 ;  /* 0x0000001500027308 */ /* 0x000e620000000c00 */
[----:B0-----:R-:W-:Y:S01]  /*0920*/  ULEA UR4, UR5, UR4, 0x18 ;  /* 0x0000000405047291 */ /* 0x001fe2000f8ec0ff */
[----:B-1----:R-:W-:-:S04]  /*0930*/  @!P0 FADD R2, R2, -24 ;  /* 0xc1c0000002028421 */ /* 0x002fc80000000000 */
[----:B------:R-:W-:-:S04]  /*0940*/  FMUL R7, R2, 0.69314718246459960938 ;  /* 0x3f31721802077820 */ /* 0x000fc80000400000 */
[C---:B------:R-:W-:Y:S01]  /*0950*/  FFMA R7, R4.reuse, 0.064999997615814208984, R7 ;  /* 0x3d851eb804077823 */ /* 0x040fe20000000007 */
[----:B------:R-:W-:-:S03]  /*0960*/  FMUL R4, R4, -0.019999999552965164185 ;  /* 0xbca3d70a04047820 */ /* 0x000fc60000400000 */
[----:B------:R-:W-:-:S04]  /*0970*/  @!P1 FMUL R7, R7, 16777216 ;  /* 0x4b80000007079820 */ /* 0x000fc80000400000 */
[----:B------:R-:W-:-:S04]  /*0980*/  FMUL R21, R20, R7 ;  /* 0x0000000714157220 */ /* 0x000fc80000400000 */
[--C-:B------:R-:W-:Y:S01]  /*0990*/  FFMA R26, |R21|, 0.23164190351963043213, R6.reuse ;  /* 0x3e6d3389151a7823 */ /* 0x100fe20000000206 */
[----:B------:R-:W-:Y:S01]  /*09a0*/  FADD R23, -R5, R21 ;  /* 0x0000001505177221 */ /* 0x000fe20000000100 */
[C---:B------:R-:W-:Y:S01]  /*09b0*/  FMUL R2, R21.reuse, -0.5 ;  /* 0xbf00000015027820 */ /* 0x040fe20000400000 */
[----:B------:R-:W-:Y:S02]  /*09c0*/  FSETP.GT.AND P0, PT, R21, R5, PT ;  /* 0x000000051500720b */ /* 0x000fe40003f04000 */
[----:B------:R-:W-:Y:S01]  /*09d0*/  FSETP.GEU.AND P5, PT, |R26|, 1.175494350822287508e-38, PT ;  /* 0x008000001a00780b */ /* 0x000fe20003fae200 */
[----:B------:R-:W-:Y:S01]  /*09e0*/  FFMA R22, |R23|, 0.23164190351963043213, R6 ;  /* 0x3e6d338917167823 */ /* 0x000fe20000000206 */
[----:B------:R-:W-:Y:S01]  /*09f0*/  FMUL R2, R21, R2 ;  /* 0x0000000215027220 */ /* 0x000fe20000400000 */
[C---:B------:R-:W-:Y:S01]  /*0a00*/  FMUL R20, R23.reuse, -0.5 ;  /* 0xbf00000017147820 */ /* 0x040fe20000400000 */
[----:B------:R-:W-:Y:S02]  /*0a10*/  FSEL R5, R6, 16777216, P5 ;  /* 0x4b80000006057808 */ /* 0x000fe40002800000 */
[----:B------:R-:W-:Y:S01]  /*0a20*/  FSETP.GEU.AND P4, PT, |R22|, 1.175494350822287508e-38, PT ;  /* 0x008000001600780b */ /* 0x000fe20003f8e200 */
[----:B------:R-:W-:Y:S01]  /*0a30*/  FMUL R7, R2, 1.4426950216293334961 ;  /* 0x3fb8aa3b02077820 */ /* 0x000fe20000400000 */
[----:B------:R-:W-:-:S02]  /*0a40*/  FMUL R20, R23, R20 ;  /* 0x0000001417147220 */ /* 0x000fc40000400000 */
[----:B------:R-:W-:Y:S02]  /*0a50*/  FSEL R23, R6, 16777216, P4 ;  /* 0x4b80000006177808 */ /* 0x000fe40002000000 */
[----:B------:R-:W-:Y:S01]  /*0a60*/  FSETP.GEU.AND P3, PT, R7, -126, PT ;  /* 0xc2fc00000700780b */ /* 0x000fe20003f6e000 */
[----:B------:R-:W-:Y:S01]  /*0a70*/  @!P5 FMUL R26, R26, 16777216 ;  /* 0x4b8000001a1ad820 */ /* 0x000fe20000400000 */
[----:B------:R-:W-:Y:S01]  /*0a80*/  FMUL R2, R20, 1.4426950216293334961 ;  /* 0x3fb8aa3b14027820 */ /* 0x000fe20000400000 */
[----:B------:R-:W-:Y:S01]  /*0a90*/  FMUL R20, R4, 1.4426950216293334961 ;  /* 0x3fb8aa3b04147820 */ /* 0x000fe20000400000 */
[----:B------:R-:W-:-:S03]  /*0aa0*/  FSETP.GT.AND P5, PT, R21, RZ, PT ;  /* 0x000000ff1500720b */ /* 0x000fc60003fa4000 */
[----:B------:R-:W0:Y:S01]  /*0ab0*/  MUFU.RCP R26, R26 ;  /* 0x0000001a001a7308 */ /* 0x000e220000001000 */
[----:B------:R-:W-:Y:S01]  /*0ac0*/  @!P4 FMUL R22, R22, 16777216 ;  /* 0x4b8000001616c820 */ /* 0x000fe20000400000 */
[----:B------:R-:W-:Y:S02]  /*0ad0*/  FSETP.GEU.AND P1, PT, R2, -126, PT ;  /* 0xc2fc00000200780b */ /* 0x000fe40003f2e000 */
[----:B------:R-:W-:Y:S02]  /*0ae0*/  FSETP.GEU.AND P6, PT, R20, -126, PT ;  /* 0xc2fc00001400780b */ /* 0x000fe40003fce000 */
[----:B------:R-:W-:Y:S02]  /*0af0*/  @!P3 FMUL R7, R7, 0.5 ;  /* 0x3f0000000707b820 */ /* 0x000fe40000400000 */
[----:B------:R-:W1:Y:S07]  /*0b00*/  MUFU.RCP R22, R22 ;  /* 0x0000001600167308 */ /* 0x000e6e0000001000 */
[----:B------:R-:W-:Y:S01]  /*0b10*/  @!P1 FMUL R2, R2, 0.5 ;  /* 0x3f00000002029820 */ /* 0x000fe20000400000 */
[----:B------:R-:W2:Y:S01]  /*0b20*/  MUFU.EX2 R7, R7 ;  /* 0x0000000700077308 */ /* 0x000ea20000000800 */
[----:B0-----:R-:W-:Y:S01]  /*0b30*/  FMUL R21, R26, R5 ;  /* 0x000000051a157220 */ /* 0x001fe20000400000 */
[----:B------:R-:W-:Y:S01]  /*0b40*/  IMAD.MOV.U32 R26, RZ, RZ, 0x3faa466f ;  /* 0x3faa466fff1a7424 */ /* 0x000fe200078e00ff */
[----:B------:R-:W0:Y:S01]  /*0b50*/  LDS.64 R4, [UR4] ;  /* 0x00000004ff047984 */ /* 0x000e220008000a00 */
[----:B------:R-:W-:-:S04]  /*0b60*/  @!P6 FMUL R20, R20, 0.5 ;  /* 0x3f0000001414e820 */ /* 0x000fc80000400000 */
[----:B------:R-:W4:Y:S01]  /*0b70*/  MUFU.EX2 R2, R2 ;  /* 0x0000000200027308 */ /* 0x000f220000000800 */
[----:B-1----:R-:W-:Y:S01]  /*0b80*/  FMUL R6, R22, R23 ;  /* 0x0000001716067220 */ /* 0x002fe20000400000 */
[----:B------:R-:W-:-:S03]  /*0b90*/  FFMA R22, R21, R26, -1.8212559223175048828 ;  /* 0xbfe91eea15167423 */ /* 0x000fc6000000001a */
[C---:B------:R-:W-:Y:S01]  /*0ba0*/  FFMA R23, R6.reuse, R26, -1.8212559223175048828 ;  /* 0xbfe91eea06177423 */ /* 0x040fe2000000001a */
[C---:B------:R-:W-:Y:S02]  /*0bb0*/  FFMA R22, R21.reuse, R22, 1.7814779281616210938 ;  /* 0x3fe4077815167423 */ /* 0x040fe40000000016 */
[----:B------:R-:W1:Y:S01]  /*0bc0*/  MUFU.EX2 R20, R20 ;  /* 0x0000001400147308 */ /* 0x000e620000000800 */
[C---:B------:R-:W-:Y:S01]  /*0bd0*/  FFMA R23, R6.reuse, R23, 1.7814779281616210938 ;  /* 0x3fe4077806177423 */ /* 0x040fe20000000017 */
[----:B------:R-:W-:Y:S01]  /*0be0*/  FFMA R22, R21, R22, -0.35656377673149108887 ;  /* 0xbeb68f8715167423 */ /* 0x000fe20000000016 */
[----:B--2---:R-:W-:Y:S02]  /*0bf0*/  @!P3 FMUL R7, R7, R7 ;  /* 0x000000070707b220 */ /* 0x004fe40000400000 */
[----:B------:R-:W-:Y:S01]  /*0c00*/  FFMA R23, R6, R23, -0.35656377673149108887 ;  /* 0xbeb68f8706177423 */ /* 0x000fe20000000017 */
[----:B------:R-:W-:Y:S01]  /*0c10*/  FFMA R22, R21, R22, 0.31938153505325317383 ;  /* 0x3ea385fa15167423 */ /* 0x000fe20000000016 */
[----:B------:R-:W-:-:S02]  /*0c20*/  FMUL R7, R7, 0.3989422917366027832 ;  /* 0x3ecc422a07077820 */ /* 0x000fc40000400000 */
[----:B------:R-:W-:Y:S01]  /*0c30*/  FFMA R23, R6, R23, 0.31938153505325317383 ;  /* 0x3ea385fa06177423 */ /* 0x000fe20000000017 */
[----:B------:R-:W-:Y:S01]  /*0c40*/  FMUL R22, R21, R22 ;  /* 0x0000001615167220 */ /* 0x000fe20000400000 */
[----:B----4-:R-:W-:Y:S02]  /*0c50*/  @!P1 FMUL R2, R2, R2 ;  /* 0x0000000202029220 */ /* 0x010fe40000400000 */
[----:B------:R-:W-:Y:S01]  /*0c60*/  FMUL R23, R6, R23 ;  /* 0x0000001706177220 */ /* 0x000fe20000400000 */
[----:B------:R-:W-:Y:S01]  /*0c70*/  FMUL R7, R7, R22 ;  /* 0x0000001607077220 */ /* 0x000fe20000400000 */
[----:B------:R-:W-:Y:S01]  /*0c80*/  FMUL R2, R2, 0.3989422917366027832 ;  /* 0x3ecc422a02027820 */ /* 0x000fe20000400000 */
[----:B-1----:R-:W-:Y:S02]  /*0c90*/  @!P6 FMUL R20, R20, R20 ;  /* 0x000000141414e220 */ /* 0x002fe40000400000 */
[----:B------:R-:W-:Y:S01]  /*0ca0*/  @P5 FADD R7, -R7, 1 ;  /* 0x3f80000007075421 */ /* 0x000fe20000000100 */
[----:B------:R-:W-:Y:S01]  /*0cb0*/  FMUL R2, R2, R23 ;  /* 0x0000001702027220 */ /* 0x000fe20000400000 */
[----:B------:R-:W-:-:S02]  /*0cc0*/  FMUL R3, R3, R20 ;  /* 0x0000001403037220 */ /* 0x000fc40000400000 */
[----:B------:R-:W-:Y:S01]  /*0cd0*/  FADD R21, -R7, 1 ;  /* 0x3f80000007157421 */ /* 0x000fe20000000100 */
[----:B------:R-:W-:Y:S01]  /*0ce0*/  @P0 FADD R2, -R2, 1 ;  /* 0x3f80000002020421 */ /* 0x000fe20000000100 */
[----:B0-----:R-:W-:Y:S02]  /*0cf0*/  IMAD.IADD R27, R4, 0x1, R18 ;  /* 0x00000001041b7824 */ /* 0x001fe400078e0212 */
[----:B------:R-:W-:Y:S01]  /*0d00*/  FMUL R4, R0, R21 ;  /* 0x0000001500047220 */ /* 0x000fe20000400000 */
[C---:B------:R-:W-:Y:S01]  /*0d10*/  FMUL R21, R2.reuse, R3 ;  /* 0x0000000302157220 */ /* 0x040fe20000400000 */
[----:B------:R-:W-:Y:S01]  /*0d20*/  FADD R2, -R2, 1 ;  /* 0x3f80000002027421 */ /* 0x000fe20000000100 */
[----:B------:R-:W-:Y:S02]  /*0d30*/  IADD3 R5, PT, PT, R18, R5, RZ ;  /* 0x0000000512057210 */ /* 0x000fe40007ffe0ff */
[----:B------:R-:W-:Y:S01]  /*0d40*/  FFMA R7, R0, R7, -R21 ;  /* 0x0000000700077223 */ /* 0x000fe20000000815 */
[----:B------:R-:W-:Y:S01]  /*0d50*/  FFMA R23, R3, R2, -R4 ;  /* 0x0000000203177223 */ /* 0x000fe20000000804 */
[----:B------:R-:W-:-:S04]  /*0d60*/  IMAD.WIDE.U32 R2, R27, 0x4, R10 ;  /* 0x000000041b027825 */ /* 0x000fc800078e000a */
[----:B---3--:R-:W-:Y:S01]  /*0d70*/  IMAD.WIDE.U32 R4, R5, 0x4, R12 ;  /* 0x0000000405047825 */ /* 0x008fe200078e000c */
[----:B------:R0:W-:Y:S03]  /*0d80*/  STG.E desc[UR18][R2.64], R7 ;  /* 0x0000000702007986 */ /* 0x0001e6000c101912 */
[----:B------:R-:W-:Y:S01]  /*0d90*/  IMAD R21, R25, UR16, RZ ;  /* 0x0000001019157c24 */ /* 0x000fe2000f8e02ff */
[----:B------:R0:W-:Y:S03]  /*0da0*/  STG.E desc[UR18][R4.64], R23 ;  /* 0x0000001704007986 */ /* 0x0001e6000c101912 */
[----:B------:R-:W-:-:S05]  /*0db0*/  IMAD.IADD R0, R21, 0x1, R18 ;  /* 0x0000000115007824 */ /* 0x000fca00078e0212 */
[----:B------:R-:W-:-:S13]  /*0dc0*/  ISETP.GE.AND P0, PT, R0, UR22, PT ;  /* 0x0000001600007c0c */ /* 0x000fda000bf06270 */
[----:B0-----:R-:W-:Y:S05]  /*0dd0*/  @!P0 BRA `(.L_x_5) ;  /* 0xfffffff400008947 */ /* 0x001fea000383ffff */
.L_x_1:
[----:B------:R-:W-:Y:S05]  /*0de0*/  @P2 BRA `(.L_x_6) ;  /* 0xfffffff000c82947 */ /* 0x000fea000383ffff */
[----:B-1----:R-:W-:Y:S05]  /*0df0*/  BSYNC B0 ;  /* 0x0000000000007941 */ /* 0x002fea0003800000 */
.L_x_0:
[----:B------:R-:W-:Y:S05]  /*0e00*/  EXIT ;  /* 0x000000000000794d */ /* 0x000fea0003800000 */
        .weak           $__internal_0_$__cuda_sm3x_div_rn_noftz_f32_slowpath
        .type           $__internal_0_$__cuda_sm3x_div_rn_noftz_f32_slowpath,@function
        .size           $__internal_0_$__cuda_sm3x_div_rn_noftz_f32_slowpath,(.L_x_77 - $__internal_0_$__cuda_sm3x_div_rn_noftz_f32_slowpath)
$__internal_0_$__cuda_sm3x_div_rn_noftz_f32_slowpath:
[----:B------:R-:W-:Y:S01]  /*0e10*/  SHF.R.U32.HI R7, RZ, 0x17, R3 ;  /* 0x00000017ff077819 */ /* 0x000fe20000011603 */
[----:B------:R-:W-:Y:S01]  /*0e20*/  BSSY.RECONVERGENT B2, `(.L_x_7) ;  /* 0x0000064000027945 */ /* 0x000fe20003800200 */
[--C-:B------:R-:W-:Y:S01]  /*0e30*/  SHF.R.U32.HI R21, RZ, 0x17, R0.reuse ;  /* 0x00000017ff157819 */ /* 0x100fe20000011600 */
[----:B------:R-:W-:Y:S01]  /*0e40*/  IMAD.MOV.U32 R2, RZ, RZ, R0 ;  /* 0x000000ffff027224 */ /* 0x000fe200078e0000 */
[----:B------:R-:W-:Y:S02]  /*0e50*/  LOP3.LUT R7, R7, 0xff, RZ, 0xc0, !PT ;  /* 0x000000ff07077812 */ /* 0x000fe400078ec0ff */
[----:B------:R-:W-:Y:S02]  /*0e60*/  LOP3.LUT R21, R21, 0xff, RZ, 0xc0, !PT ;  /* 0x000000ff15157812 */ /* 0x000fe400078ec0ff */
[----:B------:R-:W-:Y:S02]  /*0e70*/  IADD3 R26, PT, PT, R7, -0x1, RZ ;  /* 0xffffffff071a7810 */ /* 0x000fe40007ffe0ff */
[----:B------:R-:W-:Y:S01]  /*0e80*/  MOV R23, R3 ;  /* 0x0000000300177202 */ /* 0x000fe20000000f00 */
[----:B------:R-:W-:Y:S01]  /*0e90*/  VIADD R22, R21, 0xffffffff ;  /* 0xffffffff15167836 */ /* 0x000fe20000000000 */
[----:B------:R-:W-:-:S04]  /*0ea0*/  ISETP.GT.U32.AND P0, PT, R26, 0xfd, PT ;  /* 0x000000fd1a00780c */ /* 0x000fc80003f04070 */
[----:B------:R-:W-:-:S13]  /*0eb0*/  ISETP.GT.U32.OR P0, PT, R22, 0xfd, P0 ;  /* 0x000000fd1600780c */ /* 0x000fda0000704470 */
[----:B------:R-:W-:Y:S01]  /*0ec0*/  @!P0 IMAD.MOV.U32 R20, RZ, RZ, RZ ;  /* 0x000000ffff148224 */ /* 0x000fe200078e00ff */
[----:B------:R-:W-:Y:S06]  /*0ed0*/  @!P0 BRA `(.L_x_8) ;  /* 0x00000000005c8947 */ /* 0x000fec0003800000 */
[----:B------:R-:W-:Y:S02]  /*0ee0*/  FSETP.GTU.FTZ.AND P0, PT, |R0|, +INF , PT ;  /* 0x7f8000000000780b */ /* 0x000fe40003f1c200 */
[----:B------:R-:W-:-:S04]  /*0ef0*/  FSETP.GTU.FTZ.AND P1, PT, |R3|, +INF , PT ;  /* 0x7f8000000300780b */ /* 0x000fc80003f3c200 */
[----:B------:R-:W-:-:S13]  /*0f00*/  PLOP3.LUT P0, PT, P0, P1, PT, 0xf8, 0x8f ;  /* 0x00000000008f781c */ /* 0x000fda0000703f70 */
[----:B------:R-:W-:Y:S05]  /*0f10*/  @P0 BRA `(.L_x_9) ;  /* 0x00000004004c0947 */ /* 0x000fea0003800000 */
[----:B------:R-:W-:-:S13]  /*0f20*/  LOP3.LUT P0, RZ, R23, 0x7fffffff, R2, 0xc8, !PT ;  /* 0x7fffffff17ff7812 */ /* 0x000fda000780c802 */
[----:B------:R-:W-:Y:S05]  /*0f30*/  @!P0 BRA `(.L_x_10) ;  /* 0x00000004003c8947 */ /* 0x000fea0003800000 */
[C---:B------:R-:W-:Y:S02]  /*0f40*/  FSETP.NEU.FTZ.AND P3, PT, |R0|.reuse, +INF , PT ;  /* 0x7f8000000000780b */ /* 0x040fe40003f7d200 */
[----:B------:R-:W-:Y:S02]  /*0f50*/  FSETP.NEU.FTZ.AND P0, PT, |R3|, +INF , PT ;  /* 0x7f8000000300780b */ /* 0x000fe40003f1d200 */
[----:B------:R-:W-:-:S11]  /*0f60*/  FSETP.NEU.FTZ.AND P1, PT, |R0|, +INF , PT ;  /* 0x7f8000000000780b */ /* 0x000fd60003f3d200 */
[----:B------:R-:W-:Y:S05]  /*0f70*/  @!P0 BRA !P3, `(.L_x_10) ;  /* 0x00000004002c8947 */ /* 0x000fea0005800000 */
[----:B------:R-:W-:-:S04]  /*0f80*/  LOP3.LUT P3, RZ, R2, 0x7fffffff, RZ, 0xc0, !PT ;  /* 0x7fffffff02ff7812 */ /* 0x000fc8000786c0ff */
[----:B------:R-:W-:-:S13]  /*0f90*/  PLOP3.LUT P0, PT, P0, P3, PT, 0x2f, 0xf2 ;  /* 0x0000000000f2781c */ /* 0x000fda0000706577 */
[----:B------:R-:W-:Y:S05]  /*0fa0*/  @P0 BRA `(.L_x_11) ;  /* 0x0000000400180947 */ /* 0x000fea0003800000 */
[----:B------:R-:W-:-:S04]  /*0fb0*/  LOP3.LUT P0, RZ, R23, 0x7fffffff, RZ, 0xc0, !PT ;  /* 0x7fffffff17ff7812 */ /* 0x000fc8000780c0ff */
[----:B------:R-:W-:-:S13]  /*0fc0*/  PLOP3.LUT P0, PT, P1, P0, PT, 0x2f, 0xf2 ;  /* 0x0000000000f2781c */ /* 0x000fda0000f00577 */
[----:B------:R-:W-:Y:S05]  /*0fd0*/  @P0 BRA `(.L_x_12) ;  /* 0x0000000400000947 */ /* 0x000fea0003800000 */
[----:B------:R-:W-:Y:S02]  /*0fe0*/  ISETP.GE.AND P0, PT, R22, RZ, PT ;  /* 0x000000ff1600720c */ /* 0x000fe40003f06270 */
[----:B------:R-:W-:-:S11]  /*0ff0*/  ISETP.GE.AND P1, PT, R26, RZ, PT ;  /* 0x000000ff1a00720c */ /* 0x000fd60003f26270 */
[----:B------:R-:W-:Y:S01]  /*1000*/  @P0 MOV R20, RZ ;  /* 0x000000ff00140202 */ /* 0x000fe20000000f00 */
[----:B------:R-:W-:Y:S02]  /*1010*/  @!P0 IMAD.MOV.U32 R20, RZ, RZ, -0x40 ;  /* 0xffffffc0ff148424 */ /* 0x000fe400078e00ff */
[----:B------:R-:W-:Y:S01]  /*1020*/  @!P0 FFMA R2, R0, 1.84467440737095516160e+19, RZ ;  /* 0x5f80000000028823 */ /* 0x000fe200000000ff */
[----:B------:R-:W-:Y:S02]  /*1030*/  @!P1 FFMA R23, R3, 1.84467440737095516160e+19, RZ ;  /* 0x5f80000003179823 */ /* 0x000fe400000000ff */
[----:B------:R-:W-:-:S07]  /*1040*/  @!P1 IADD3 R20, PT, PT, R20, 0x40, RZ ;  /* 0x0000004014149810 */ /* 0x000fce0007ffe0ff */
.L_x_8:
[----:B------:R-:W-:Y:S01]  /*1050*/  LEA R22, R7, 0xc0800000, 0x17 ;  /* 0xc080000007167811 */ /* 0x000fe200078eb8ff */
[----:B------:R-:W-:Y:S04]  /*1060*/  BSSY.RECONVERGENT B3, `(.L_x_13) ;  /* 0x0000036000037945 */ /* 0x000fe80003800200 */
[----:B------:R-:W-:Y:S01]  /*1070*/  IMAD.IADD R26, R23, 0x1, -R22 ;  /* 0x00000001171a7824 */ /* 0x000fe200078e0a16 */
[----:B------:R-:W-:-:S03]  /*1080*/  IADD3 R23, PT, PT, R21, -0x7f, RZ ;  /* 0xffffff8115177810 */ /* 0x000fc60007ffe0ff */
[----:B------:R-:W0:Y:S01]  /*1090*/  MUFU.RCP R22, R26 ;  /* 0x0000001a00167308 */ /* 0x000e220000001000 */
[----:B------:R-:W-:Y:S01]  /*10a0*/  FADD.FTZ R27, -R26, -RZ ;  /* 0x800000ff1a1b7221 */ /* 0x000fe20000010100 */
[C---:B------:R-:W-:Y:S01]  /*10b0*/  IMAD R2, R23.reuse, -0x800000, R2 ;  /* 0xff80000017027824 */ /* 0x040fe200078e0202 */
[----:B------:R-:W-:-:S05]  /*10c0*/  IADD3 R23, PT, PT, R23, 0x7f, -R7 ;  /* 0x0000007f17177810 */ /* 0x000fca0007ffe807 */
[----:B------:R-:W-:Y:S02]  /*10d0*/  IMAD.IADD R23, R23, 0x1, R20 ;  /* 0x0000000117177824 */ /* 0x000fe400078e0214 */
[----:B0-----:R-:W-:-:S04]  /*10e0*/  FFMA R21, R22, R27, 1 ;  /* 0x3f80000016157423 */ /* 0x001fc8000000001b */
[----:B------:R-:W-:-:S04]  /*10f0*/  FFMA R21, R22, R21, R22 ;  /* 0x0000001516157223 */ /* 0x000fc80000000016 */
[----:B------:R-:W-:-:S04]  /*1100*/  FFMA R22, R2, R21, RZ ;  /* 0x0000001502167223 */ /* 0x000fc800000000ff */
[----:B------:R-:W-:-:S04]  /*1110*/  FFMA R28, R27, R22, R2 ;  /* 0x000000161b1c7223 */ /* 0x000fc80000000002 */
[----:B------:R-:W-:-:S04]  /*1120*/  FFMA R22, R21, R28, R22 ;  /* 0x0000001c15167223 */ /* 0x000fc80000000016 */
[----:B------:R-:W-:-:S04]  /*1130*/  FFMA R27, R27, R22, R2 ;  /* 0x000000161b1b7223 */ /* 0x000fc80000000002 */
[----:B------:R-:W-:-:S05]  /*1140*/  FFMA R2, R21, R27, R22 ;  /* 0x0000001b15027223 */ /* 0x000fca0000000016 */
[----:B------:R-:W-:-:S04]  /*1150*/  SHF.R.U32.HI R7, RZ, 0x17, R2 ;  /* 0x00000017ff077819 */ /* 0x000fc80000011602 */
[----:B------:R-:W-:-:S04]  /*1160*/  LOP3.LUT R7, R7, 0xff, RZ, 0xc0, !PT ;  /* 0x000000ff07077812 */ /* 0x000fc800078ec0ff */
[----:B------:R-:W-:-:S05]  /*1170*/  IADD3 R7, PT, PT, R7, R23, RZ ;  /* 0x0000001707077210 */ /* 0x000fca0007ffe0ff */
[----:B------:R-:W-:-:S05]  /*1180*/  VIADD R20, R7, 0xffffffff ;  /* 0xffffffff07147836 */ /* 0x000fca0000000000 */
[----:B------:R-:W-:-:S13]  /*1190*/  ISETP.GE.U32.AND P0, PT, R20, 0xfe, PT ;  /* 0x000000fe1400780c */ /* 0x000fda0003f06070 */
[----:B------:R-:W-:Y:S05]  /*11a0*/  @!P0 BRA `(.L_x_14) ;  /* 0x0000000000808947 */ /* 0x000fea0003800000 */
[----:B------:R-:W-:-:S13]  /*11b0*/  ISETP.GT.AND P0, PT, R7, 0xfe, PT ;  /* 0x000000fe0700780c */ /* 0x000fda0003f04270 */
[----:B------:R-:W-:Y:S05]  /*11c0*/  @P0 BRA `(.L_x_15) ;  /* 0x00000000006c0947 */ /* 0x000fea0003800000 */
[----:B------:R-:W-:-:S13]  /*11d0*/  ISETP.GE.AND P0, PT, R7, 0x1, PT ;  /* 0x000000010700780c */ /* 0x000fda0003f06270 */
[----:B------:R-:W-:Y:S05]  /*11e0*/  @P0 BRA `(.L_x_16) ;  /* 0x0000000000740947 */ /* 0x000fea0003800000 */
[----:B------:R-:W-:Y:S02]  /*11f0*/  ISETP.GE.AND P0, PT, R7, -0x18, PT ;  /* 0xffffffe80700780c */ /* 0x000fe40003f06270 */
[----:B------:R-:W-:-:S11]  /*1200*/  LOP3.LUT R2, R2, 0x80000000, RZ, 0xc0, !PT ;  /* 0x8000000002027812 */ /* 0x000fd600078ec0ff */
[----:B------:R-:W-:Y:S05]  /*1210*/  @!P0 BRA `(.L_x_16) ;  /* 0x0000000000688947 */ /* 0x000fea0003800000 */
[-CC-:B------:R-:W-:Y:S01]  /*1220*/  FFMA.RZ R20, R21, R27.reuse, R22.reuse ;  /* 0x0000001b15147223 */ /* 0x180fe2000000c016 */
[C---:B------:R-:W-:Y:S02]  /*1230*/  ISETP.NE.AND P3, PT, R7.reuse, RZ, PT ;  /* 0x000000ff0700720c */ /* 0x040fe40003f65270 */
[----:B------:R-:W-:Y:S02]  /*1240*/  ISETP.NE.AND P1, PT, R7, RZ, PT ;  /* 0x000000ff0700720c */ /* 0x000fe40003f25270 */
[----:B------:R-:W-:Y:S01]  /*1250*/  LOP3.LUT R23, R20, 0x7fffff, RZ, 0xc0, !PT ;  /* 0x007fffff14177812 */ /* 0x000fe200078ec0ff */
[CCC-:B------:R-:W-:Y:S01]  /*1260*/  FFMA.RP R20, R21.reuse, R27.reuse, R22.reuse ;  /* 0x0000001b15147223 */ /* 0x1c0fe20000008016 */
[----:B------:R-:W-:Y:S01]  /*1270*/  FFMA.RM R21, R21, R27, R22 ;  /* 0x0000001b15157223 */ /* 0x000fe20000004016 */
[----:B------:R-:W-:Y:S01]  /*1280*/  IADD3 R22, PT, PT, R7, 0x20, RZ ;  /* 0x0000002007167810 */ /* 0x000fe20007ffe0ff */
[----:B------:R-:W-:Y:S01]  /*1290*/  IMAD.MOV R7, RZ, RZ, -R7 ;  /* 0x000000ffff077224 */ /* 0x000fe200078e0a07 */
[----:B------:R-:W-:-:S02]  /*12a0*/  LOP3.LUT R23, R23, 0x800000, RZ, 0xfc, !PT ;  /* 0x0080000017177812 */ /* 0x000fc400078efcff */
[----:B------:R-:W-:Y:S02]  /*12b0*/  FSETP.NEU.FTZ.AND P0, PT, R20, R21, PT ;  /* 0x000000151400720b */ /* 0x000fe40003f1d000 */
[----:B------:R-:W-:Y:S02]  /*12c0*/  SHF.L.U32 R22, R23, R22, RZ ;  /* 0x0000001617167219 */ /* 0x000fe400000006ff */
[----:B------:R-:W-:Y:S02]  /*12d0*/  SEL R20, R7, RZ, P3 ;  /* 0x000000ff07147207 */ /* 0x000fe40001800000 */
[----:B------:R-:W-:Y:S02]  /*12e0*/  ISETP.NE.AND P1, PT, R22, RZ, P1 ;  /* 0x000000ff1600720c */ /* 0x000fe40000f25270 */
[----:B------:R-:W-:Y:S02]  /*12f0*/  SHF.R.U32.HI R20, RZ, R20, R23 ;  /* 0x00000014ff147219 */ /* 0x000fe40000011617 */
[----:B------:R-:W-:-:S02]  /*1300*/  PLOP3.LUT P0, PT, P0, P1, PT, 0xf8, 0x8f ;  /* 0x00000000008f781c */ /* 0x000fc40000703f70 */
[----:B------:R-:W-:Y:S02]  /*1310*/  SHF.R.U32.HI R22, RZ, 0x1, R20 ;  /* 0x00000001ff167819 */ /* 0x000fe40000011614 */
[----:B------:R-:W-:-:S04]  /*1320*/  SEL R7, RZ, 0x1, !P0 ;  /* 0x00000001ff077807 */ /* 0x000fc80004000000 */
[----:B------:R-:W-:-:S04]  /*1330*/  LOP3.LUT R7, R7, 0x1, R22, 0xf8, !PT ;  /* 0x0000000107077812 */ /* 0x000fc800078ef816 */
[----:B------:R-:W-:-:S04]  /*1340*/  LOP3.LUT R7, R7, R20, RZ, 0xc0, !PT ;  /* 0x0000001407077212 */ /* 0x000fc800078ec0ff */
[----:B------:R-:W-:-:S04]  /*1350*/  IADD3 R7, PT, PT, R22, R7, RZ ;  /* 0x0000000716077210 */ /* 0x000fc80007ffe0ff */
[----:B------:R-:W-:Y:S01]  /*1360*/  LOP3.LUT R2, R7, R2, RZ, 0xfc, !PT ;  /* 0x0000000207027212 */ /* 0x000fe200078efcff */
[----:B------:R-:W-:Y:S06]  /*1370*/  BRA `(.L_x_16) ;  /* 0x0000000000107947 */ /* 0x000fec0003800000 */
.L_x_15:
[----:B------:R-:W-:-:S04]  /*1380*/  LOP3.LUT R2, R2, 0x80000000, RZ, 0xc0, !PT ;  /* 0x8000000002027812 */ /* 0x000fc800078ec0ff */
[----:B------:R-:W-:Y:S01]  /*1390*/  LOP3.LUT R2, R2, 0x7f800000, RZ, 0xfc, !PT ;  /* 0x7f80000002027812 */ /* 0x000fe200078efcff */
[----:B------:R-:W-:Y:S06]  /*13a0*/  BRA `(.L_x_16) ;  /* 0x0000000000047947 */ /* 0x000fec0003800000 */
.L_x_14:
[----:B------:R-:W-:-:S07]  /*13b0*/  IMAD R2, R23, 0x800000, R2 ;  /* 0x0080000017027824 */ /* 0x000fce00078e0202 */
.L_x_16:
[----:B------:R-:W-:Y:S05]  /*13c0*/  BSYNC.RECONVERGENT B3 ;  /* 0x0000000000037941 */ /* 0x000fea0003800200 */
.L_x_13:
[----:B------:R-:W-:Y:S05]  /*13d0*/  BRA `(.L_x_17) ;  /* 0x0000000000207947 */ /* 0x000fea0003800000 */
.L_x_12:
[----:B------:R-:W-:-:S04]  /*13e0*/  LOP3.LUT R2, R23, 0x80000000, R2, 0x48, !PT ;  /* 0x8000000017027812 */ /* 0x000fc800078e4802 */
[----:B------:R-:W-:Y:S01]  /*13f0*/  LOP3.LUT R2, R2, 0x7f800000, RZ, 0xfc, !PT ;  /* 0x7f80000002027812 */ /* 0x000fe200078efcff */
[----:B------:R-:W-:Y:S06]  /*1400*/  BRA `(.L_x_17) ;  /* 0x0000000000147947 */ /* 0x000fec0003800000 */
.L_x_11:
[----:B------:R-:W-:Y:S01]  /*1410*/  LOP3.LUT R2, R23, 0x80000000, R2, 0x48, !PT ;  /* 0x8000000017027812 */ /* 0x000fe200078e4802 */
[----:B------:R-:W-:Y:S06]  /*1420*/  BRA `(.L_x_17) ;  /* 0x00000000000c7947 */ /* 0x000fec0003800000 */
.L_x_10:
[----:B------:R-:W0:Y:S01]  /*1430*/  MUFU.RSQ R2, -QNAN ;  /* 0xffc0000000027908 */ /* 0x000e220000001400 */
[----:B------:R-:W-:Y:S05]  /*1440*/  BRA `(.L_x_17) ;  /* 0x0000000000047947 */ /* 0x000fea0003800000 */
.L_x_9:
[----:B------:R-:W-:-:S07]  /*1450*/  FADD.FTZ R2, R0, R3 ;  /* 0x0000000300027221 */ /* 0x000fce0000010000 */
.L_x_17:
[----:B------:R-:W-:Y:S05]  /*1460*/  BSYNC.RECONVERGENT B2 ;  /* 0x0000000000027941 */ /* 0x000fea0003800200 */
.L_x_7:
[----:B------:R-:W-:-:S04]  /*1470*/  HFMA2 R7, -RZ, RZ, 0, 0 ;  /* 0x00000000ff077431 */ /* 0x000fc800000001ff */
[----:B0-----:R-:W-:Y:S05]  /*1480*/  RET.REL.NODEC R6 `(_Z18BlackScholesGPUPMRPfS_S_S_S_ii) ;  /* 0xffffffe806dc7950 */ /* 0x001fea0003c3ffff */
.L_x_18:
[----:B------:R-:W-:-:S00]  /*1490*/  BRA `(.L_x_18) ;  /* 0xfffffffc00fc7947 */ /* 0x000fc0000383ffff */
[----:B------:R-:W-:-:S00]  /*14a0*/  NOP ;  /* 0x0000000000007918 */ /* 0x000fc00000000000 */
        /* <DEDUP_REMOVED lines=13> */
.L_x_77:


//--------------------- .text._Z17BlackScholesGPUMRPfS_S_S_S_ii --------------------------
	.section	.text._Z17BlackScholesGPUMRPfS_S_S_S_ii,"ax",@progbits
	.align	128
        .global         _Z17BlackScholesGPUMRPfS_S_S_S_ii
        .type           _Z17BlackScholesGPUMRPfS_S_S_S_ii,@function
        .size           _Z17BlackScholesGPUMRPfS_S_S_S_ii,(.L_x_78 - _Z17BlackScholesGPUMRPfS_S_S_S_ii)
        .other          _Z17BlackScholesGPUMRPfS_S_S_S_ii,@"STO_CUDA_ENTRY STV_DEFAULT"
_Z17BlackScholesGPUMRPfS_S_S_S_ii:
.text._Z17BlackScholesGPUMRPfS_S_S_S_ii:
        /* <DEDUP_REMOVED lines=8> */
[----:B------:R-:W-:Y:S01]  /*0080*/  IMAD.MOV R18, RZ, RZ, -R18 ;  /* 0x000000ffff127224 */ /* 0x000fe200078e0a12 */
[----:B------:R-:W2:Y:S04]  /*0090*/  LDCU.64 UR16, c[0x0][0x358] ;  /* 0x00006b00ff1077ac */ /* 0x000ea80008000a00 */
[----:B------:R-:W3:Y:S01]  /*00a0*/  LDC.64 R12, c[0x0][0x380] ;  /* 0x0000e000ff0c7b82 */ /* 0x000ee20000000a00 */
[----:B------:R-:W4:Y:S01]  /*00b0*/  LDCU UR7, c[0x0][0x3a8] ;  /* 0x00007500ff0777ac */ /* 0x000f220008000800 */
[----:B------:R-:W0:Y:S06]  /*00c0*/  LDCU.64 UR18, c[0x0][0x3a0] ;  /* 0x00007400ff1277ac */ /* 0x000e2c0008000a00 */
[----:B------:R-:W5:Y:S01]  /*00d0*/  LDC.64 R10, c[0x0][0x388] ;  /* 0x0000e200ff0a7b82 */ /* 0x000f620000000a00 */
[----:B------:R-:W2:Y:S01]  /*00e0*/  LDCU.128 UR8, c[0x0][0x380] ;  /* 0x00007000ff0877ac */ /* 0x000ea20008000c00 */
[----:B------:R-:W2:Y:S06]  /*00f0*/  LDCU.128 UR12, c[0x0][0x390] ;  /* 0x00007200ff0c77ac */ /* 0x000eac0008000c00 */
[----:B------:R-:W4:Y:S01]  /*0100*/  LDC.64 R8, c[0x0][0x398] ;  /* 0x0000e600ff087b82 */ /* 0x000f220000000a00 */
[----:B-1----:R-:W-:-:S04]  /*0110*/  UIMAD UR4, UR4, UR5, URZ ;  /* 0x00000005040472a4 */ /* 0x002fc8000f8e02ff */
[----:B------:R-:W-:Y:S02]  /*0120*/  USHF.R.S32.HI UR5, URZ, 0x1f, UR4 ;  /* 0x0000001fff057899 */ /* 0x000fe40008011404 */
[----:B0-----:R-:W-:Y:S01]  /*0130*/  VIADD R17, R16, UR4 ;  /* 0x0000000410117c36 */ /* 0x001fe20008000000 */
[----:B------:R-:W0:Y:S01]  /*0140*/  LDC.64 R14, c[0x0][0x3a0] ;  /* 0x0000e800ff0e7b82 */ /* 0x000e220000000a00 */
[----:B------:R-:W-:-:S03]  /*0150*/  ULEA.HI UR5, UR5, UR4, URZ, 0x10 ;  /* 0x0000000405057291 */ /* 0x000fc6000f8f80ff */
[----:B------:R-:W-:Y:S01]  /*0160*/  SHF.R.S32.HI R0, RZ, 0x1f, R17 ;  /* 0x0000001fff007819 */ /* 0x000fe20000011411 */
[----:B------:R-:W-:-:S03]  /*0170*/  ULOP3.LUT UR5, UR5, 0xffff0000, URZ, 0xc0, !UPT ;  /* 0xffff000005057892 */ /* 0x000fc6000f8ec0ff */
[----:B------:R-:W-:Y:S01]  /*0180*/  LEA.HI R0, R0, R17, RZ, 0x10 ;  /* 0x0000001100007211 */ /* 0x000fe200078f80ff */
[----:B------:R-:W-:-:S03]  /*0190*/  UIADD3 UR5, UPT, UPT, UR4, -UR5, URZ ;  /* 0x8000000504057290 */ /* 0x000fc6000fffe0ff */
[----:B------:R-:W-:Y:S01]  /*01a0*/  SHF.R.S32.HI R19, RZ, 0x10, R0 ;  /* 0x00000010ff137819 */ /* 0x000fe20000011400 */
[----:B------:R-:W-:-:S04]  /*01b0*/  USHF.R.S32.HI UR4, URZ, 0x1f, UR5 ;  /* 0x0000001fff047899 */ /* 0x000fc80008011405 */
[----:B------:R-:W-:Y:S01]  /*01c0*/  ULEA.HI UR4, UR4, UR5, URZ, 0x8 ;  /* 0x0000000504047291 */ /* 0x000fe2000f8f40ff */
[----:B---3--:R-:W-:-:S03]  /*01d0*/  IMAD.WIDE R12, R19, 0x4, R12 ;  /* 0x00000004130c7825 */ /* 0x008fc600078e020c */
[----:B------:R-:W-:Y:S01]  /*01e0*/  USHF.R.S32.HI UR4, URZ, 0x8, UR4 ;  /* 0x00000008ff047899 */ /* 0x000fe20008011404 */
[----:B-----5:R-:W-:-:S04]  /*01f0*/  IMAD.WIDE R10, R19, 0x4, R10 ;  /* 0x00000004130a7825 */ /* 0x020fc800078e020a */
[----:B--2-4-:R-:W-:-:S07]  /*0200*/  IMAD.WIDE R8, R19, 0x4, R8 ;  /* 0x0000000413087825 */ /* 0x014fce00078e0208 */
.L_x_24:
[----:B------:R-:W-:Y:S02]  /*0210*/  ISETP.GE.AND P0, PT, R17, UR7, PT ;  /* 0x0000000711007c0c */ /* 0x000fe4000bf06270 */
[----:B------:R-:W-:-:S04]  /*0220*/  IADD3 R18, PT, PT, R18, 0x1, RZ ;  /* 0x0000000112127810 */ /* 0x000fc80007ffe0ff */
[----:B------:R-:W-:-:S07]  /*0230*/  ISETP.NE.AND P2, PT, R18, RZ, PT ;  /* 0x000000ff1200720c */ /* 0x000fce0003f45270 */
[----:B-1----:R-:W-:Y:S06]  /*0240*/  @P0 BRA `(.L_x_20) ;  /* 0x0000000800c80947 */ /* 0x002fec0003800000 */
[----:B------:R-:W-:-:S13]  /*0250*/  ISETP.NE.AND P0, PT, R16, RZ, PT ;  /* 0x000000ff1000720c */ /* 0x000fda0003f05270 */
[----:B------:R-:W-:Y:S05]  /*0260*/  @P0 BRA `(.L_x_21) ;  /* 0x0000000000c40947 */ /* 0x000fea0003800000 */
[----:B------:R-:W1:Y:S01]  /*0270*/  LDC.64 R6, c[0x0][0x390] ;  /* 0x0000e400ff067b82 */ /* 0x000e620000000a00 */
[----:B------:R-:W2:Y:S04]  /*0280*/  LDG.E R3, desc[UR16][R12.64] ;  /* 0x000000100c037981 */ /* 0x000ea8000c1e1900 */
[----:B------:R-:W3:Y:S01]  /*0290*/  LDG.E R4, desc[UR16][R10.64] ;  /* 0x000000100a047981 */ /* 0x000ee2000c1e1900 */
[----:B0-----:R-:W-:-:S03]  /*02a0*/  IMAD.WIDE R20, R19, 0x4, R14 ;  /* 0x0000000413147825 */ /* 0x001fc600078e020e */
[----:B------:R-:W4:Y:S04]  /*02b0*/  LDG.E R2, desc[UR16][R8.64] ;  /* 0x0000001008027981 */ /* 0x000f28000c1e1900 */
[----:B------:R-:W5:Y:S01]  /*02c0*/  LDG.E R0, desc[UR16][R20.64] ;  /* 0x0000001014007981 */ /* 0x000f62000c1e1900 */
[----:B-1----:R-:W-:-:S06]  /*02d0*/  IMAD.WIDE R6, R19, 0x4, R6 ;  /* 0x0000000413067825 */ /* 0x002fcc00078e0206 */
[----:B------:R0:W5:Y:S01]  /*02e0*/  LDG.E R6, desc[UR16][R6.64] ;  /* 0x0000001006067981 */ /* 0x000162000c1e1900 */
[----:B------:R-:W-:Y:S01]  /*02f0*/  USHF.R.S32.HI UR5, URZ, 0x1f, UR4 ;  /* 0x0000001fff057899 */ /* 0x000fe20008011404 */
[----:B--2---:R-:W-:-:S05]  /*0300*/  IMAD.SHL.U32 R3, R3, 0x100, RZ ;  /* 0x0000010003037824 */ /* 0x004fca00078e00ff */
[----:B------:R-:W-:Y:S01]  /*0310*/  IADD3 R5, P0, PT, R3, UR4, RZ ;  /* 0x0000000403057c10 */ /* 0x000fe2000ff1e0ff */
[----:B---3--:R-:W-:-:S03]  /*0320*/  IMAD.SHL.U32 R22, R4, 0x100, RZ ;  /* 0x0000010004167824 */ /* 0x008fc600078e00ff */
[----:B------:R-:W-:Y:S02]  /*0330*/  LEA.HI.X.SX32 R24, R3, UR5, 0x1, P0 ;  /* 0x0000000503187c11 */ /* 0x000fe400080f0eff */
[C---:B------:R-:W-:Y:S02]  /*0340*/  LEA R4, P0, R5.reuse, UR8, 0x2 ;  /* 0x0000000805047c11 */ /* 0x040fe4000f8010ff */
[----:B------:R-:W-:Y:S02]  /*0350*/  IADD3 R3, P1, PT, R22, UR4, RZ ;  /* 0x0000000416037c10 */ /* 0x000fe4000ff3e0ff */
[----:B------:R-:W-:Y:S02]  /*0360*/  LEA.HI.X R5, R5, UR9, R24, 0x2, P0 ;  /* 0x0000000905057c11 */ /* 0x000fe400080f1418 */
[----:B----4-:R-:W-:Y:S01]  /*0370*/  SHF.L.U32 R24, R2, 0x8, RZ ;  /* 0x0000000802187819 */ /* 0x010fe200000006ff */
[----:B-----5:R-:W-:Y:S01]  /*0380*/  IMAD.SHL.U32 R21, R0, 0x100, RZ ;  /* 0x0000010000157824 */ /* 0x020fe200078e00ff */
[----:B------:R-:W-:Y:S01]  /*0390*/  LEA.HI.X.SX32 R22, R22, UR5, 0x1, P1 ;  /* 0x0000000516167c11 */ /* 0x000fe200088f0eff */
[----:B------:R1:W2:Y:S01]  /*03a0*/  LDG.E R4, desc[UR16][R4.64] ;  /* 0x0000001004047981 */ /* 0x0002a2000c1e1900 */
[----:B------:R-:W-:-:S02]  /*03b0*/  LEA R2, P0, R3, UR10, 0x2 ;  /* 0x0000000a03027c11 */ /* 0x000fc4000f8010ff */
[----:B0-----:R-:W-:Y:S02]  /*03c0*/  IADD3 R7, P1, PT, R24, UR4, RZ ;  /* 0x0000000418077c10 */ /* 0x001fe4000ff3e0ff */
[----:B------:R-:W-:Y:S01]  /*03d0*/  LEA.HI.X R3, R3, UR11, R22, 0x2, P0 ;  /* 0x0000000b03037c11 */ /* 0x000fe200080f1416 */
[----:B------:R-:W-:Y:S01]  /*03e0*/  IMAD.SHL.U32 R23, R6, 0x100, RZ ;  /* 0x0000010006177824 */ /* 0x000fe200078e00ff */
[----:B------:R-:W-:-:S03]  /*03f0*/  IADD3 R6, P3, PT, R21, UR4, RZ ;  /* 0x0000000415067c10 */ /* 0x000fc6000ff7e0ff */
[----:B------:R-:W3:Y:S01]  /*0400*/  LDG.E R2, desc[UR16][R2.64] ;  /* 0x0000001002027981 */ /* 0x000ee2000c1e1900 */
[----:B------:R-:W-:Y:S02]  /*0410*/  LEA.HI.X.SX32 R24, R24, UR5, 0x1, P1 ;  /* 0x0000000518187c11 */ /* 0x000fe400088f0eff */
[----:B------:R-:W-:Y:S02]  /*0420*/  LEA R20, P1, R7, UR14, 0x2 ;  /* 0x0000000e07147c11 */ /* 0x000fe4000f8210ff */
[----:B------:R-:W-:Y:S02]  /*0430*/  IADD3 R0, P0, PT, R23, UR4, RZ ;  /* 0x0000000417007c10 */ /* 0x000fe4000ff1e0ff */
[----:B------:R-:W-:Y:S02]  /*0440*/  LEA.HI.X.SX32 R25, R21, UR5, 0x1, P3 ;  /* 0x0000000515197c11 */ /* 0x000fe400098f0eff */
[----:B------:R-:W-:Y:S02]  /*0450*/  LEA R22, P3, R6, UR18, 0x2 ;  /* 0x0000001206167c11 */ /* 0x000fe4000f8610ff */
[----:B------:R-:W-:-:S02]  /*0460*/  LEA.HI.X R21, R7, UR15, R24, 0x2, P1 ;  /* 0x0000000f07157c11 */ /* 0x000fc400088f1418 */
[----:B-1----:R-:W-:Y:S02]  /*0470*/  LEA.HI.X.SX32 R5, R23, UR5, 0x1, P0 ;  /* 0x0000000517057c11 */ /* 0x002fe400080f0eff */
[----:B------:R-:W-:Y:S01]  /*0480*/  LEA R24, P0, R0, UR12, 0x2 ;  /* 0x0000000c00187c11 */ /* 0x000fe2000f8010ff */
[----:B------:R-:W4:Y:S01]  /*0490*/  LDG.E R7, desc[UR16][R20.64] ;  /* 0x0000001014077981 */ /* 0x000f22000c1e1900 */
[----:B------:R-:W-:Y:S02]  /*04a0*/  LEA.HI.X R23, R6, UR19, R25, 0x2, P3 ;  /* 0x0000001306177c11 */ /* 0x000fe400098f1419 */
[----:B------:R-:W-:-:S03]  /*04b0*/  LEA.HI.X R25, R0, UR13, R5, 0x2, P0 ;  /* 0x0000000d00197c11 */ /* 0x000fc600080f1405 */
[----:B------:R-:W5:Y:S04]  /*04c0*/  LDG.E R22, desc[UR16][R22.64] ;  /* 0x0000001016167981 */ /* 0x000f68000c1e1900 */
[----:B------:R-:W5:Y:S01]  /*04d0*/  LDG.E R6, desc[UR16][R24.64] ;  /* 0x0000001018067981 */ /* 0x000f62000c1e1900 */
[----:B------:R-:W0:Y:S01]  /*04e0*/  S2UR UR6, SR_CgaCtaId ;  /* 0x00000000000679c3 */ /* 0x000e220000008800 */
[----:B------:R-:W-:Y:S02]  /*04f0*/  UMOV UR5, 0x400 ;  /* 0x0000040000057882 */ /* 0x000fe40000000000 */
[----:B0-----:R-:W-:Y:S01]  /*0500*/  ULEA UR5, UR6, UR5, 0x18 ;  /* 0x0000000506057291 */ /* 0x001fe2000f8ec0ff */
[----:B--2---:R-:W-:Y:S01]  /*0510*/  SHF.L.U32 R4, R4, 0x8, RZ ;  /* 0x0000000804047819 */ /* 0x004fe200000006ff */
[----:B---3--:R-:W-:-:S02]  /*0520*/  IMAD.SHL.U32 R5, R2, 0x100, RZ ;  /* 0x0000010002057824 */ /* 0x008fc400078e00ff */
[----:B----4-:R-:W-:Y:S01]  /*0530*/  IMAD.SHL.U32 R7, R7, 0x100, RZ ;  /* 0x0000010007077824 */ /* 0x010fe200078e00ff */
[----:B-----5:R-:W-:Y:S01]  /*0540*/  SHF.L.U32 R0, R22, 0x8, RZ ;  /* 0x0000000816007819 */ /* 0x020fe200000006ff */
[----:B------:R-:W-:-:S04]  /*0550*/  IMAD.SHL.U32 R6, R6, 0x100, RZ ;  /* 0x0000010006067824 */ /* 0x000fc800078e00ff */
[----:B------:R1:W-:Y:S04]  /*0560*/  STS [UR5+0x10], R0 ;  /* 0x00001000ff007988 */ /* 0x0003e80008000805 */
[----:B------:R1:W-:Y:S02]  /*0570*/  STS.128 [UR5], R4 ;  /* 0x00000004ff007988 */ /* 0x0003e40008000c05 */
.L_x_21:
[----:B------:R-:W-:Y:S05]  /*0580*/  WARPSYNC.ALL ;  /* 0x0000000000007948 */ /* 0x000fea0003800000 */
[----:B------:R-:W2:Y:S08]  /*0590*/  S2UR UR6, SR_CgaCtaId ;  /* 0x00000000000679c3 */ /* 0x000eb00000008800 */
[----:B------:R-:W-:Y:S06]  /*05a0*/  BAR.SYNC.DEFER_BLOCKING 0x0 ;  /* 0x0000000000007b1d */ /* 0x000fec0000010000 */
[----:B------:R-:W-:-:S02]  /*05b0*/  UMOV UR5, 0x400 ;  /* 0x0000040000057882 */ /* 0x000fc40000000000 */
[----:B------:R-:W3:Y:S08]  /*05c0*/  LDC.64 R20, c[0x0][0x398] ;  /* 0x0000e600ff147b82 */ /* 0x000ef00000000a00 */
[----:B-1----:R-:W1:Y:S01]  /*05d0*/  LDC.64 R6, c[0x0][0x390] ;  /* 0x0000e400ff067b82 */ /* 0x002e620000000a00 */
[----:B--2---:R-:W-:-:S09]  /*05e0*/  ULEA UR5, UR6, UR5, 0x18 ;  /* 0x0000000506057291 */ /* 0x004fd2000f8ec0ff */
[----:B------:R-:W2:Y:S04]  /*05f0*/  LDS R5, [UR5+0x10] ;  /* 0x00001005ff057984 */ /* 0x000ea80008000800 */
[----:B------:R-:W4:Y:S01]  /*0600*/  LDS.64 R2, [UR5+0x8] ;  /* 0x00000805ff027984 */ /* 0x000f220008000a00 */
[----:B--2---:R-:W-:-:S05]  /*0610*/  IADD3 R5, PT, PT, R5, R16, RZ ;  /* 0x0000001005057210 */ /* 0x004fca0007ffe0ff */
[----:B0-----:R-:W-:-:S06]  /*0620*/  IMAD.WIDE.U32 R4, R5, 0x4, R14 ;  /* 0x0000000405047825 */ /* 0x001fcc00078e000e */
[----:B------:R-:W2:Y:S01]  /*0630*/  LDG.E R4, desc[UR16][R4.64] ;  /* 0x0000001004047981 */ /* 0x000ea2000c1e1900 */
[----:B----4-:R-:W-:-:S04]  /*0640*/  IMAD.IADD R3, R16, 0x1, R3 ;  /* 0x0000000110037824 */ /* 0x010fc800078e0203 */
[----:B---3--:R-:W-:-:S05]  /*0650*/  IMAD.WIDE.U32 R20, R3, 0x4, R20 ;  /* 0x0000000403147825 */ /* 0x008fca00078e0014 */
[----:B------:R-:W3:Y:S01]  /*0660*/  LDG.E R3, desc[UR16][R20.64] ;  /* 0x0000001014037981 */ /* 0x000ee2000c1e1900 */
[----:B------:R-:W-:-:S05]  /*0670*/  IADD3 R23, PT, PT, R2, R16, RZ ;  /* 0x0000001002177210 */ /* 0x000fca0007ffe0ff */
[----:B-1----:R-:W-:-:S05]  /*0680*/  IMAD.WIDE.U32 R6, R23, 0x4, R6 ;  /* 0x0000000417067825 */ /* 0x002fca00078e0006 */
[----:B------:R-:W4:Y:S01]  /*0690*/  LDG.E R0, desc[UR16][R6.64] ;  /* 0x0000001006007981 */ /* 0x000f22000c1e1900 */
[----:B------:R-:W-:Y:S01]  /*06a0*/  BSSY.RECONVERGENT B1, `(.L_x_22) ;  /* 0x0000017000017945 */ /* 0x000fe20003800200 */
[C---:B--2---:R-:W-:Y:S01]  /*06b0*/  FMUL R23, R4.reuse, 16777216 ;  /* 0x4b80000004177820 */ /* 0x044fe20000400000 */
[----:B------:R-:W-:-:S04]  /*06c0*/  FSETP.GEU.AND P0, PT, |R4|, 1.175494350822287508e-38, PT ;  /* 0x008000000400780b */ /* 0x000fc80003f0e200 */
[----:B------:R-:W-:-:S04]  /*06d0*/  FSEL R23, R23, R4, !P0 ;  /* 0x0000000417177208 */ /* 0x000fc80004000000 */
[----:B------:R-:W0:Y:S08]  /*06e0*/  MUFU.RSQ R2, R23 ;  /* 0x0000001700027308 */ /* 0x000e300000001400 */
[----:B---3--:R-:W1:Y:S01]  /*06f0*/  MUFU.RCP R22, R3 ;  /* 0x0000000300167308 */ /* 0x008e620000001000 */
[----:B0-----:R-:W-:-:S07]  /*0700*/  @!P0 FMUL R2, R2, 4096 ;  /* 0x4580000002028820 */ /* 0x001fce0000400000 */
[----:B----4-:R-:W-:Y:S01]  /*0710*/  FCHK P0, R0, R3 ;  /* 0x0000000300007302 */ /* 0x010fe20000000000 */
[----:B------:R-:W-:Y:S01]  /*0720*/  FSETP.GEU.AND P1, PT, |R2|, 1.175494350822287508e-38, PT ;  /* 0x008000000200780b */ /* 0x000fe20003f2e200 */
[----:B-1----:R-:W-:-:S04]  /*0730*/  FFMA R5, -R3, R22, 1 ;  /* 0x3f80000003057423 */ /* 0x002fc80000000116 */
[----:B------:R-:W-:Y:S01]  /*0740*/  FFMA R7, R22, R5, R22 ;  /* 0x0000000516077223 */ /* 0x000fe20000000016 */
[----:B------:R-:W-:-:S03]  /*0750*/  IMAD.MOV.U32 R5, RZ, RZ, 0x3f800000 ;  /* 0x3f800000ff057424 */ /* 0x000fc600078e00ff */
[----:B------:R-:W-:-:S04]  /*0760*/  FFMA R6, R0, R7, RZ ;  /* 0x0000000700067223 */ /* 0x000fc800000000ff */
[----:B------:R-:W-:Y:S01]  /*0770*/  @!P1 FMUL R2, R2, 16777216 ;  /* 0x4b80000002029820 */ /* 0x000fe20000400000 */
[----:B------:R-:W-:Y:S01]  /*0780*/  FSEL R5, R5, 16777216, P1 ;  /* 0x4b80000005057808 */ /* 0x000fe20000800000 */
[----:B------:R-:W-:-:S04]  /*0790*/  FFMA R20, -R3, R6, R0 ;  /* 0x0000000603147223 */ /* 0x000fc80000000100 */
[----:B------:R-:W0:Y:S01]  /*07a0*/  MUFU.RCP R2, R2 ;  /* 0x0000000200027308 */ /* 0x000e220000001000 */
[----:B------:R-:W-:Y:S01]  /*07b0*/  FFMA R7, R7, R20, R6 ;  /* 0x0000001407077223 */ /* 0x000fe20000000006 */
[----:B0-----:R-:W-:Y:S01]  /*07c0*/  FMUL R6, R2, R5 ;  /* 0x0000000502067220 */ /* 0x001fe20000400000 */
[----:B------:R-:W-:Y:S06]  /*07d0*/  @!P0 BRA `(.L_x_23) ;  /* 0x00000000000c8947 */ /* 0x000fec0003800000 */
[----:B------:R-:W-:-:S07]  /*07e0*/  MOV R20, 0x800 ;  /* 0x0000080000147802 */ /* 0x000fce0000000f00 */
[----:B------:R-:W-:Y:S05]  /*07f0*/  CALL.REL.NOINC `($__internal_1_$__cuda_sm3x_div_rn_noftz_f32_slowpath) ;  /* 0x0000000400687944 */ /* 0x000fea0003c00000 */
[----:B------:R-:W-:-:S07]  /*0800*/  MOV R7, R2 ;  /* 0x0000000200077202 */ /* 0x000fce0000000f00 */
.L_x_23:
[----:B------:R-:W-:Y:S05]  /*0810*/  BSYNC.RECONVERGENT B1 ;  /* 0x0000000000017941 */ /* 0x000fea0003800200 */
.L_x_22:
[----:B------:R-:W-:Y:S01]  /*0820*/  FSETP.GEU.AND P0, PT, |R7|, 1.175494350822287508e-38, PT ;  /* 0x008000000700780b */ /* 0x000fe20003f0e200 */
[----:B------:R-:W-:Y:S01]  /*0830*/  FMUL R6, R6, 0.30000001192092895508 ;  /* 0x3e99999a06067820 */ /* 0x000fe20000400000 */
[----:B------:R-:W0:Y:S01]  /*0840*/  S2UR UR6, SR_CgaCtaId ;  /* 0x00000000000679c3 */ /* 0x000e220000008800 */
[----:B------:R-:W-:Y:S02]  /*0850*/  UMOV UR5, 0x400 ;  /* 0x0000040000057882 */ /* 0x000fe40000000000 */
[C---:B------:R-:W-:Y:S01]  /*0860*/  FMUL R5, R6.reuse, 16777216 ;  /* 0x4b80000006057820 */ /* 0x040fe20000400000 */
[----:B------:R-:W-:-:S04]  /*0870*/  FSETP.GEU.AND P1, PT, |R6|, 1.175494350822287508e-38, PT ;  /* 0x008000000600780b */ /* 0x000fc80003f2e200 */
[----:B------:R-:W-:-:S03]  /*0880*/  FSEL R20, R5, R6, !P1 ;  /* 0x0000000605147208 */ /* 0x000fc60004800000 */
[----:B------:R-:W-:-:S03]  /*0890*/  @!P0 FMUL R7, R7, 16777216 ;  /* 0x4b80000007078820 */ /* 0x000fc60000400000 */
[----:B------:R-:W-:Y:S08]  /*08a0*/  MUFU.RCP R20, R20 ;  /* 0x0000001400147308 */ /* 0x000ff00000001000 */
[----:B------:R-:W1:Y:S01]  /*08b0*/  MUFU.LG2 R2, R7 ;  /* 0x0000000700027308 */ /* 0x000e620000000c00 */
[----:B0-----:R-:W-:Y:S01]  /*08c0*/  ULEA UR5, UR6, UR5, 0x18 ;  /* 0x0000000506057291 */ /* 0x001fe2000f8ec0ff */
[----:B-1----:R-:W-:-:S04]  /*08d0*/  @!P0 FADD R2, R2, -24 ;  /* 0xc1c0000002028421 */ /* 0x002fc80000000000 */
[----:B------:R-:W-:Y:S01]  /*08e0*/  FMUL R5, R2, 0.69314718246459960938 ;  /* 0x3f31721802057820 */ /* 0x000fe20000400000 */
[----:B------:R-:W-:-:S03]  /*08f0*/  IMAD.MOV.U32 R2, RZ, RZ, 0x3f800000 ;  /* 0x3f800000ff027424 */ /* 0x000fc600078e00ff */
[----:B------:R-:W-:-:S04]  /*0900*/  FFMA R5, R4, 0.064999997615814208984, R5 ;  /* 0x3d851eb804057823 */ /* 0x000fc80000000005 */
[----:B------:R-:W-:-:S04]  /*0910*/  @!P1 FMUL R5, R5, 16777216 ;  /* 0x4b80000005059820 */ /* 0x000fc80000400000 */
[----:B------:R-:W-:-:S04]  /*0920*/  FMUL R7, R20, R5 ;  /* 0x0000000514077220 */ /* 0x000fc80000400000 */
[C-C-:B------:R-:W-:Y:S01]  /*0930*/  FFMA R22, |R7|.reuse, 0.23164190351963043213, R2.reuse ;  /* 0x3e6d338907167823 */ /* 0x140fe20000000202 */
[----:B------:R-:W-:Y:S01]  /*0940*/  FADD R5, -R6, R7 ;  /* 0x0000000706057221 */ /* 0x000fe20000000100 */
[C---:B------:R-:W-:Y:S01]  /*0950*/  FMUL R20, R7.reuse, -0.5 ;  /* 0xbf00000007147820 */ /* 0x040fe20000400000 */
[----:B------:R-:W-:Y:S02]  /*0960*/  FSETP.GT.AND P4, PT, R7, R6, PT ;  /* 0x000000060700720b */ /* 0x000fe40003f84000 */
[----:B------:R-:W-:Y:S01]  /*0970*/  FSETP.GEU.AND P1, PT, |R22|, 1.175494350822287508e-38, PT ;  /* 0x008000001600780b */ /* 0x000fe20003f2e200 */
[----:B------:R-:W-:Y:S01]  /*0980*/  FFMA R24, |R5|, 0.23164190351963043213, R2 ;  /* 0x3e6d338905187823 */ /* 0x000fe20000000202 */
[----:B------:R-:W-:Y:S01]  /*0990*/  FMUL R20, R7, R20 ;  /* 0x0000001407147220 */ /* 0x000fe20000400000 */
[----:B------:R-:W-:-:S03]  /*09a0*/  FMUL R26, R5, -0.5 ;  /* 0xbf000000051a7820 */ /* 0x000fc60000400000 */
[----:B------:R-:W-:Y:S01]  /*09b0*/  FSETP.GEU.AND P3, PT, |R24|, 1.175494350822287508e-38, PT ;  /* 0x008000001800780b */ /* 0x000fe20003f6e200 */
[----:B------:R-:W-:Y:S01]  /*09c0*/  FMUL R21, R20, 1.4426950216293334961 ;  /* 0x3fb8aa3b14157820 */ /* 0x000fe20000400000 */
[----:B------:R-:W-:Y:S01]  /*09d0*/  FMUL R26, R5, R26 ;  /* 0x0000001a051a7220 */ /* 0x000fe20000400000 */
[----:B------:R-:W-:Y:S01]  /*09e0*/  FMUL R5, R4, -0.019999999552965164185 ;  /* 0xbca3d70a04057820 */ /* 0x000fe20000400000 */
[----:B------:R-:W-:Y:S02]  /*09f0*/  FSEL R4, R2, 16777216, P1 ;  /* 0x4b80000002047808 */ /* 0x000fe40000800000 */
[----:B------:R-:W-:Y:S01]  /*0a00*/  FSETP.GEU.AND P0, PT, R21, -126, PT ;  /* 0xc2fc00001500780b */ /* 0x000fe20003f0e000 */
[----:B------:R-:W-:Y:S01]  /*0a10*/  @!P1 FMUL R22, R22, 16777216 ;  /* 0x4b80000016169820 */ /* 0x000fe20000400000 */
[----:B------:R-:W-:Y:S01]  /*0a20*/  FMUL R20, R26, 1.4426950216293334961 ;  /* 0x3fb8aa3b1a147820 */ /* 0x000fe20000400000 */
[----:B------:R-:W-:Y:S01]  /*0a30*/  HFMA2 R26, -RZ, RZ, 1.916015625, 6.43359375 ;  /* 0x3faa466fff1a7431 */ /* 0x000fe200000001ff */
[----:B------:R-:W-:Y:S01]  /*0a40*/  FSEL R25, R2, 16777216, P3 ;  /* 0x4b80000002197808 */ /* 0x000fe20001800000 */
[----:B------:R0:W1:Y:S02]  /*0a50*/  MUFU.RCP R23, R22 ;  /* 0x0000001600177308 */ /* 0x0000640000001000 */
[----:B------:R-:W-:Y:S01]  /*0a60*/  @!P3 FMUL R24, R24, 16777216 ;  /* 0x4b8000001818b820 */ /* 0x000fe20000400000 */
[----:B------:R-:W-:-:S02]  /*0a70*/  FSETP.GEU.AND P1, PT, R20, -126, PT ;  /* 0xc2fc00001400780b */ /* 0x000fc40003f2e000 */
[----:B------:R-:W-:-:S03]  /*0a80*/  FSETP.GT.AND P3, PT, R7, RZ, PT ;  /* 0x000000ff0700720b */ /* 0x000fc60003f64000 */
[----:B------:R-:W2:Y:S01]  /*0a90*/  MUFU.RCP R24, R24 ;  /* 0x0000001800187308 */ /* 0x000ea20000001000 */
[----:B0-----:R-:W-:Y:S01]  /*0aa0*/  FMUL R22, R5, 1.4426950216293334961 ;  /* 0x3fb8aa3b05167820 */ /* 0x001fe20000400000 */
[----:B------:R-:W-:-:S04]  /*0ab0*/  @!P0 FMUL R21, R21, 0.5 ;  /* 0x3f00000015158820 */ /* 0x000fc80000400000 */
[----:B------:R-:W-:Y:S02]  /*0ac0*/  FSETP.GEU.AND P5, PT, R22, -126, PT ;  /* 0xc2fc00001600780b */ /* 0x000fe40003fae000 */
[----:B------:R-:W0:Y:S01]  /*0ad0*/  MUFU.EX2 R21, R21 ;  /* 0x0000001500157308 */ /* 0x000e220000000800 */
[----:B-1----:R-:W-:Y:S01]  /*0ae0*/  FMUL R23, R23, R4 ;  /* 0x0000000417177220 */ /* 0x002fe20000400000 */
[----:B------:R-:W-:Y:S01]  /*0af0*/  @!P1 FMUL R20, R20, 0.5 ;  /* 0x3f00000014149820 */ /* 0x000fe20000400000 */
[----:B------:R-:W1:Y:S02]  /*0b00*/  LDS.64 R4, [UR5] ;  /* 0x00000005ff047984 */ /* 0x000e640008000a00 */
[----:B------:R-:W-:-:S03]  /*0b10*/  FFMA R6, R23, R26, -1.8212559223175048828 ;  /* 0xbfe91eea17067423 */ /* 0x000fc6000000001a */
[----:B------:R-:W3:Y:S01]  /*0b20*/  MUFU.EX2 R2, R20 ;  /* 0x0000001400027308 */ /* 0x000ee20000000800 */
[C---:B------:R-:W-:Y:S01]  /*0b30*/  FFMA R6, R23.reuse, R6, 1.7814779281616210938 ;  /* 0x3fe4077817067423 */ /* 0x040fe20000000006 */
[----:B--2---:R-:W-:Y:S01]  /*0b40*/  FMUL R24, R24, R25 ;  /* 0x0000001918187220 */ /* 0x004fe20000400000 */
[----:B------:R-:W-:Y:S02]  /*0b50*/  @!P5 FMUL R22, R22, 0.5 ;  /* 0x3f0000001616d820 */ /* 0x000fe40000400000 */
[----:B------:R-:W-:Y:S01]  /*0b60*/  FFMA R6, R23, R6, -0.35656377673149108887 ;  /* 0xbeb68f8717067423 */ /* 0x000fe20000000006 */
[----:B------:R-:W-:-:S03]  /*0b70*/  FFMA R25, R24, R26, -1.8212559223175048828 ;  /* 0xbfe91eea18197423 */ /* 0x000fc6000000001a */
[----:B------:R-:W-:Y:S01]  /*0b80*/  FFMA R6, R23, R6, 0.31938153505325317383 ;  /* 0x3ea385fa17067423 */ /* 0x000fe20000000006 */
[----:B------:R-:W2:Y:S01]  /*0b90*/  MUFU.EX2 R22, R22 ;  /* 0x0000001600167308 */ /* 0x000ea20000000800 */
[----:B0-----:R-:W-:Y:S01]  /*0ba0*/  @!P0 FMUL R21, R21, R21 ;  /* 0x0000001515158220 */ /* 0x001fe20000400000 */
[C---:B------:R-:W-:Y:S01]  /*0bb0*/  FFMA R25, R24.reuse, R25, 1.7814779281616210938 ;  /* 0x3fe4077818197423 */ /* 0x040fe20000000019 */
[----:B------:R-:W-:Y:S02]  /*0bc0*/  FMUL R26, R23, R6 ;  /* 0x00000006171a7220 */ /* 0x000fe40000400000 */
[----:B------:R-:W0:Y:S01]  /*0bd0*/  LDC.64 R6, c[0x0][0x380] ;  /* 0x0000e000ff067b82 */ /* 0x000e220000000a00 */
[----:B------:R-:W-:Y:S01]  /*0be0*/  FFMA R25, R24, R25, -0.35656377673149108887 ;  /* 0xbeb68f8718197423 */ /* 0x000fe20000000019 */
[----:B------:R-:W-:Y:S01]  /*0bf0*/  FMUL R23, R21, 0.3989422917366027832 ;  /* 0x3ecc422a15177820 */ /* 0x000fe20000400000 */
[----:B---3--:R-:W-:Y:S02]  /*0c00*/  @!P1 FMUL R2, R2, R2 ;  /* 0x0000000202029220 */ /* 0x008fe40000400000 */
[----:B------:R-:W-:Y:S01]  /*0c10*/  FFMA R25, R24, R25, 0.31938153505325317383 ;  /* 0x3ea385fa18197423 */ /* 0x000fe20000000019 */
[----:B------:R-:W-:Y:S01]  /*0c20*/  FMUL R23, R23, R26 ;  /* 0x0000001a17177220 */ /* 0x000fe20000400000 */
[----:B------:R-:W-:Y:S01]  /*0c30*/  FMUL R2, R2, 0.3989422917366027832 ;  /* 0x3ecc422a02027820 */ /* 0x000fe20000400000 */
[----:B------:R-:W3:Y:S01]  /*0c40*/  LDC.64 R20, c[0x0][0x388] ;  /* 0x0000e200ff147b82 */ /* 0x000ee20000000a00 */
[----:B------:R-:W-:Y:S01]  /*0c50*/  FMUL R25, R24, R25 ;  /* 0x0000001918197220 */ /* 0x000fe20000400000 */
[----:B------:R-:W-:Y:S01]  /*0c60*/  @P3 FADD R23, -R23, 1 ;  /* 0x3f80000017173421 */ /* 0x000fe20000000100 */
[----:B--2---:R-:W-:-:S02]  /*0c70*/  @!P5 FMUL R22, R22, R22 ;  /* 0x000000161616d220 */ /* 0x004fc40000400000 */
[----:B------:R-:W-:Y:S01]  /*0c80*/  FMUL R2, R2, R25 ;  /* 0x0000001902027220 */ /* 0x000fe20000400000 */
[----:B------:R-:W-:Y:S01]  /*0c90*/  FADD R25, -R23, 1 ;  /* 0x3f80000017197421 */ /* 0x000fe20000000100 */
[----:B------:R-:W-:Y:S02]  /*0ca0*/  FMUL R3, R3, R22 ;  /* 0x0000001603037220 */ /* 0x000fe40000400000 */
[----:B------:R-:W-:Y:S01]  /*0cb0*/  @P4 FADD R2, -R2, 1 ;  /* 0x3f80000002024421 */ /* 0x000fe20000000100 */
[----:B-1----:R-:W-:Y:S02]  /*0cc0*/  IMAD.IADD R27, R4, 0x1, R16 ;  /* 0x00000001041b7824 */ /* 0x002fe400078e0210 */
[----:B------:R-:W-:Y:S01]  /*0cd0*/  FMUL R4, R0, R25 ;  /* 0x0000001900047220 */ /* 0x000fe20000400000 */
[----:B------:R-:W-:Y:S01]  /*0ce0*/  FMUL R25, R2, R3 ;  /* 0x0000000302197220 */ /* 0x000fe20000400000 */
[----:B------:R-:W-:Y:S01]  /*0cf0*/  IADD3 R5, PT, PT, R16, R5, RZ ;  /* 0x0000000510057210 */ /* 0x000fe20007ffe0ff */
[----:B------:R-:W-:Y:S01]  /*0d00*/  FADD R2, -R2, 1 ;  /* 0x3f80000002027421 */ /* 0x000fe20000000100 */
[----:B0-----:R-:W-:-:S04]  /*0d10*/  IMAD.WIDE.U32 R6, R27, 0x4, R6 ;  /* 0x000000041b067825 */ /* 0x001fc800078e0006 */
[----:B------:R-:W-:Y:S01]  /*0d20*/  FFMA R25, R0, R23, -R25 ;  /* 0x0000001700197223 */ /* 0x000fe20000000819 */
[----:B------:R-:W-:-:S04]  /*0d30*/  FFMA R3, R3, R2, -R4 ;  /* 0x0000000203037223 */ /* 0x000fc80000000804 */
[----:B------:R1:W-:Y:S01]  /*0d40*/  STG.E desc[UR16][R6.64], R25 ;  /* 0x0000001906007986 */ /* 0x0003e2000c101910 */
[----:B---3--:R-:W-:-:S05]  /*0d50*/  IMAD.WIDE.U32 R20, R5, 0x4, R20 ;  /* 0x0000000405147825 */ /* 0x008fca00078e0014 */
[----:B------:R1:W-:Y:S02]  /*0d60*/  STG.E desc[UR16][R20.64], R3 ;  /* 0x0000000314007986 */ /* 0x0003e4000c101910 */
.L_x_20:
[----:B------:R-:W-:Y:S05]  /*0d70*/  @P2 BRA `(.L_x_24) ;  /* 0xfffffff400242947 */ /* 0x000fea000383ffff */
[----:B------:R-:W-:Y:S05]  /*0d80*/  BSYNC B0 ;  /* 0x0000000000007941 */ /* 0x000fea0003800000 */
.L_x_19:
[----:B------:R-:W-:Y:S05]  /*0d90*/  EXIT ;  /* 0x000000000000794d */ /* 0x000fea0003800000 */
        .weak           $__internal_1_$__cuda_sm3x_div_rn_noftz_f32_slowpath
        .type           $__internal_1_$__cuda_sm3x_div_rn_noftz_f32_slowpath,@function
        .size           $__internal_1_$__cuda_sm3x_div_rn_noftz_f32_slowpath,(.L_x_78 - $__internal_1_$__cuda_sm3x_div_rn_noftz_f32_slowpath)
$__internal_1_$__cuda_sm3x_div_rn_noftz_f32_slowpath:
[----:B------:R-:W-:Y:S01]  /*0da0*/  SHF.R.U32.HI R5, RZ, 0x17, R3 ;  /* 0x00000017ff057819 */ /* 0x000fe20000011603 */
[----:B------:R-:W-:Y:S01]  /*0db0*/  BSSY.RECONVERGENT B2, `(.L_x_25) ;  /* 0x0000064000027945 */ /* 0x000fe20003800200 */
[--C-:B------:R-:W-:Y:S01]  /*0dc0*/  SHF.R.U32.HI R21, RZ, 0x17, R0.reuse ;  /* 0x00000017ff157819 */ /* 0x100fe20000011600 */
[----:B------:R-:W-:Y:S01]  /*0dd0*/  IMAD.MOV.U32 R2, RZ, RZ, R0 ;  /* 0x000000ffff027224 */ /* 0x000fe200078e0000 */
[----:B------:R-:W-:Y:S02]  /*0de0*/  LOP3.LUT R5, R5, 0xff, RZ, 0xc0, !PT ;  /* 0x000000ff05057812 */ /* 0x000fe400078ec0ff */
[----:B------:R-:W-:Y:S02]  /*0df0*/  LOP3.LUT R21, R21, 0xff, RZ, 0xc0, !PT ;  /* 0x000000ff15157812 */ /* 0x000fe400078ec0ff */
[----:B------:R-:W-:Y:S01]  /*0e00*/  MOV R23, R3 ;  /* 0x0000000300177202 */ /* 0x000fe20000000f00 */
[----:B------:R-:W-:Y:S01]  /*0e10*/  VIADD R24, R5, 0xffffffff ;  /* 0xffffffff05187836 */ /* 0x000fe20000000000 */
[----:B------:R-:W-:-:S04]  /*0e20*/  IADD3 R22, PT, PT, R21, -0x1, RZ ;  /* 0xffffffff15167810 */ /* 0x000fc80007ffe0ff */
        /* <DEDUP_REMOVED lines=27> */
.L_x_26:
[----:B------:R-:W-:Y:S01]  /*0fe0*/  LEA R22, R5, 0xc0800000, 0x17 ;  /* 0xc080000005167811 */ /* 0x000fe200078eb8ff */
[----:B------:R-:W-:Y:S01]  /*0ff0*/  BSSY.RECONVERGENT B3, `(.L_x_31) ;  /* 0x0000036000037945 */ /* 0x000fe20003800200 */
[----:B------:R-:W-:-:S03]  /*1000*/  IADD3 R21, PT, PT, R21, -0x7f, RZ ;  /* 0xffffff8115157810 */ /* 0x000fc60007ffe0ff */
[----:B------:R-:W-:Y:S02]  /*1010*/  IMAD.IADD R24, R23, 0x1, -R22 ;  /* 0x0000000117187824 */ /* 0x000fe400078e0a16 */
[C---:B------:R-:W-:Y:S02]  /*1020*/  IMAD R2, R21.reuse, -0x800000, R2 ;  /* 0xff80000015027824 */ /* 0x040fe400078e0202 */
[----:B------:R0:W1:Y:S01]  /*1030*/  MUFU.RCP R22, R24 ;  /* 0x0000001800167308 */ /* 0x0000620000001000 */
[----:B------:R-:W-:Y:S01]  /*1040*/  FADD.FTZ R23, -R24, -RZ ;  /* 0x800000ff18177221 */ /* 0x000fe20000010100 */
[----:B0-----:R-:W-:-:S05]  /*1050*/  IADD3 R24, PT, PT, R21, 0x7f, -R5 ;  /* 0x0000007f15187810 */ /* 0x001fca0007ffe805 */
[----:B------:R-:W-:Y:S02]  /*1060*/  IMAD.IADD R24, R24, 0x1, R7 ;  /* 0x0000000118187824 */ /* 0x000fe400078e0207 */
[----:B-1----:R-:W-:-:S04]  /*1070*/  FFMA R25, R22, R23, 1 ;  /* 0x3f80000016197423 */ /* 0x002fc80000000017 */
        /* <DEDUP_REMOVED lines=20> */
[C---:B------:R-:W-:Y:S02]  /*11c0*/  IADD3 R24, PT, PT, R5.reuse, 0x20, RZ ;  /* 0x0000002005187810 */ /* 0x040fe40007ffe0ff */
[----:B------:R-:W-:Y:S02]  /*11d0*/  ISETP.NE.AND P3, PT, R5, RZ, PT ;  /* 0x000000ff0500720c */ /* 0x000fe40003f65270 */
[----:B------:R-:W-:Y:S01]  /*11e0*/  LOP3.LUT R21, R7, 0x7fffff, RZ, 0xc0, !PT ;  /* 0x007fffff07157812 */ /* 0x000fe200078ec0ff */
[CCC-:B------:R-:W-:Y:S01]  /*11f0*/  FFMA.RP R7, R25.reuse, R23.reuse, R22.reuse ;  /* 0x0000001719077223 */ /* 0x1c0fe20000008016 */
[----:B------:R-:W-:Y:S01]  /*1200*/  FFMA.RM R22, R25, R23, R22 ;  /* 0x0000001719167223 */ /* 0x000fe20000004016 */
[----:B------:R-:W-:Y:S01]  /*1210*/  ISETP.NE.AND P1, PT, R5, RZ, PT ;  /* 0x000000ff0500720c */ /* 0x000fe20003f25270 */
        /* <DEDUP_REMOVED lines=15> */
.L_x_33:
[----:B------:R-:W-:-:S04]  /*1310*/  LOP3.LUT R2, R2, 0x80000000, RZ, 0xc0, !PT ;  /* 0x8000000002027812 */ /* 0x000fc800078ec0ff */
[----:B------:R-:W-:Y:S01]  /*1320*/  LOP3.LUT R2, R2, 0x7f800000, RZ, 0xfc, !PT ;  /* 0x7f80000002027812 */ /* 0x000fe200078efcff */
[----:B------:R-:W-:Y:S06]  /*1330*/  BRA `(.L_x_34) ;  /* 0x0000000000047947 */ /* 0x000fec0003800000 */
.L_x_32:
[----:B------:R-:W-:-:S07]  /*1340*/  IMAD R2, R24, 0x800000, R2 ;  /* 0x0080000018027824 */ /* 0x000fce00078e0202 */
.L_x_34:
[----:B------:R-:W-:Y:S05]  /*1350*/  BSYNC.RECONVERGENT B3 ;  /* 0x0000000000037941 */ /* 0x000fea0003800200 */
.L_x_31:
[----:B------:R-:W-:Y:S05]  /*1360*/  BRA `(.L_x_35) ;  /* 0x0000000000207947 */ /* 0x000fea0003800000 */
.L_x_30:
[----:B------:R-:W-:-:S04]  /*1370*/  LOP3.LUT R2, R23, 0x80000000, R2, 0x48, !PT ;  /* 0x8000000017027812 */ /* 0x000fc800078e4802 */
[----:B------:R-:W-:Y:S01]  /*1380*/  LOP3.LUT R2, R2, 0x7f800000, RZ, 0xfc, !PT ;  /* 0x7f80000002027812 */ /* 0x000fe200078efcff */
[----:B------:R-:W-:Y:S06]  /*1390*/  BRA `(.L_x_35) ;  /* 0x0000000000147947 */ /* 0x000fec0003800000 */
.L_x_29:
[----:B------:R-:W-:Y:S01]  /*13a0*/  LOP3.LUT R2, R23, 0x80000000, R2, 0x48, !PT ;  /* 0x8000000017027812 */ /* 0x000fe200078e4802 */
[----:B------:R-:W-:Y:S06]  /*13b0*/  BRA `(.L_x_35) ;  /* 0x00000000000c7947 */ /* 0x000fec0003800000 */
.L_x_28:
[----:B------:R-:W0:Y:S01]  /*13c0*/  MUFU.RSQ R2, -QNAN ;  /* 0xffc0000000027908 */ /* 0x000e220000001400 */
[----:B------:R-:W-:Y:S05]  /*13d0*/  BRA `(.L_x_35) ;  /* 0x0000000000047947 */ /* 0x000fea0003800000 */
.L_x_27:
[----:B------:R-:W-:-:S07]  /*13e0*/  FADD.FTZ R2, R0, R3 ;  /* 0x0000000300027221 */ /* 0x000fce0000010000 */
.L_x_35:
[----:B------:R-:W-:Y:S05]  /*13f0*/  BSYNC.RECONVERGENT B2 ;  /* 0x0000000000027941 */ /* 0x000fea0003800200 */
.L_x_25:
[----:B------:R-:W-:-:S04]  /*1400*/  HFMA2 R21, -RZ, RZ, 0, 0 ;  /* 0x00000000ff157431 */ /* 0x000fc800000001ff */
[----:B0-----:R-:W-:Y:S05]  /*1410*/  RET.REL.NODEC R20 `(_Z17BlackScholesGPUMRPfS_S_S_S_ii) ;  /* 0xffffffe814f87950 */ /* 0x001fea0003c3ffff */
.L_x_36:
        /* <DEDUP_REMOVED lines=14> */
.L_x_78:


//--------------------- .text._Z16BlackScholesGPUPPfS_S_S_S_ii --------------------------
	.section	.text._Z16BlackScholesGPUPPfS_S_S_S_ii,"ax",@progbits
	.align	128
        .global         _Z16BlackScholesGPUPPfS_S_S_S_ii
        .type           _Z16BlackScholesGPUPPfS_S_S_S_ii,@function
        .size           _Z16BlackScholesGPUPPfS_S_S_S_ii,(.L_x_79 - _Z16BlackScholesGPUPPfS_S_S_S_ii)
        .other          _Z16BlackScholesGPUPPfS_S_S_S_ii,@"STO_CUDA_ENTRY STV_DEFAULT"
_Z16BlackScholesGPUPPfS_S_S_S_ii:
.text._Z16BlackScholesGPUPPfS_S_S_S_ii:
[----:B------:R-:W-:Y:S08]  /*0000*/  LDC R1, c[0x0][0x37c] ;  /* 0x0000df00ff017b82 */ /* 0x000ff00000000800 */
[----:B------:R-:W0:Y:S02]  /*0010*/  LDC R0, c[0x0][0x3ac] ;  /* 0x0000eb00ff007b82 */ /* 0x000e240000000800 */
[----:B0-----:R-:W-:-:S13]  /*0020*/  ISETP.GE.AND P0, PT, R0, 0x1, PT ;  /* 0x000000010000780c */ /* 0x001fda0003f06270 */
[----:B------:R-:W-:Y:S05]  /*0030*/  @!P0 EXIT ;  /* 0x000000000000894d */ /* 0x000fea0003800000 */
[----:B------:R-:W0:Y:S01]  /*0040*/  S2R R19, SR_TID.X ;  /* 0x0000000000137919 */ /* 0x000e220000002100 */
[----:B------:R-:W0:Y:S01]  /*0050*/  S2UR UR5, SR_CTAID.X ;  /* 0x00000000000579c3 */ /* 0x000e220000002500 */
[----:B------:R-:W1:Y:S01]  /*0060*/  LDCU.64 UR8, c[0x0][0x358] ;  /* 0x00006b00ff0877ac */ /* 0x000e620008000a00 */
[----:B------:R-:W-:-:S06]  /*0070*/  UMOV UR4, URZ ;  /* 0x000000ff00047c82 */ /* 0x000fcc0008000000 */
[----:B------:R-:W0:Y:S01]  /*0080*/  LDC R18, c[0x0][0x360] ;  /* 0x0000d800ff127b82 */ /* 0x000e220000000800 */
[----:B------:R-:W2:Y:S02]  /*0090*/  LDCU UR6, c[0x0][0x370] ;  /* 0x00006e00ff0677ac */ /* 0x000ea40008000800 */
[----:B012---:R-:W-:-:S07]  /*00a0*/  IMAD R16, R18, UR5, R19 ;  /* 0x0000000512107c24 */ /* 0x007fce000f8e0213 */
.L_x_42:
[----:B------:R-:W0:Y:S01]  /*00b0*/  LDCU.64 UR10, c[0x0][0x3a8] ;  /* 0x00007500ff0a77ac */ /* 0x000e220008000a00 */
[----:B------:R-:W-:Y:S01]  /*00c0*/  BSSY.RECONVERGENT B0, `(.L_x_37) ;  /* 0x000007d000007945 */ /* 0x000fe20003800200 */
[----:B------:R-:W-:Y:S01]  /*00d0*/  UIADD3 UR4, UPT, UPT, UR4, 0x1, URZ ;  /* 0x0000000104047890 */ /* 0x000fe2000fffe0ff */
[----:B------:R-:W1:Y:S01]  /*00e0*/  LDCU UR7, c[0x0][0x3a8] ;  /* 0x00007500ff0777ac */ /* 0x000e620008000800 */
[----:B0-----:R-:W-:Y:S02]  /*00f0*/  ISETP.GE.AND P0, PT, R16, UR10, PT ;  /* 0x0000000a10007c0c */ /* 0x001fe4000bf06270 */
[----:B------:R-:W-:-:S11]  /*0100*/  UISETP.NE.AND UP0, UPT, UR4, UR11, UPT ;  /* 0x0000000b0400728c */ /* 0x000fd6000bf05270 */
[----:B-1----:R-:W-:Y:S05]  /*0110*/  @P0 BRA `(.L_x_38) ;  /* 0x0000000400dc0947 */ /* 0x002fea0003800000 */
[----:B------:R-:W0:Y:S01]  /*0120*/  LDC.64 R4, c[0x0][0x3a0] ;  /* 0x0000e800ff047b82 */ /* 0x000e220000000a00 */
[----:B------:R-:W-:Y:S02]  /*0130*/  MOV R17, R16 ;  /* 0x0000001000117202 */ /* 0x000fe40000000f00 */
[----:B------:R-:W-:-:S05]  /*0140*/  MOV R15, UR5 ;  /* 0x00000005000f7c02 */ /* 0x000fca0008000f00 */
[----:B------:R-:W1:Y:S08]  /*0150*/  LDC.64 R6, c[0x0][0x390] ;  /* 0x0000e400ff067b82 */ /* 0x000e700000000a00 */
[----:B------:R-:W2:Y:S08]  /*0160*/  LDC.64 R8, c[0x0][0x398] ;  /* 0x0000e600ff087b82 */ /* 0x000eb00000000a00 */
[----:B------:R-:W3:Y:S08]  /*0170*/  LDC.64 R10, c[0x0][0x380] ;  /* 0x0000e000ff0a7b82 */ /* 0x000ef00000000a00 */
[----:B------:R-:W4:Y:S02]  /*0180*/  LDC.64 R12, c[0x0][0x388] ;  /* 0x0000e200ff0c7b82 */ /* 0x000f240000000a00 */
.L_x_41:
[----:B0-----:R-:W-:-:S05]  /*0190*/  IMAD.WIDE R22, R17, 0x4, R4 ;  /* 0x0000000411167825 */ /* 0x001fca00078e0204 */
[----:B------:R-:W5:Y:S01]  /*01a0*/  LDG.E R14, desc[UR8][R22.64] ;  /* 0x00000008160e7981 */ /* 0x000f62000c1e1900 */
[----:B--2---:R-:W-:-:S06]  /*01b0*/  IMAD.WIDE R20, R17, 0x4, R8 ;  /* 0x0000000411147825 */ /* 0x004fcc00078e0208 */
[----:B------:R-:W2:Y:S01]  /*01c0*/  LDG.E R21, desc[UR8][R20.64] ;  /* 0x0000000814157981 */ /* 0x000ea2000c1e1900 */
[----:B-1----:R-:W-:-:S05]  /*01d0*/  IMAD.WIDE R2, R17, 0x4, R6 ;  /* 0x0000000411027825 */ /* 0x002fca00078e0206 */
[----:B------:R0:W3:Y:S01]  /*01e0*/  LDG.E R0, desc[UR8][R2.64] ;  /* 0x0000000802007981 */ /* 0x0000e2000c1e1900 */
[----:B------:R-:W-:Y:S01]  /*01f0*/  BSSY.RECONVERGENT B1, `(.L_x_39) ;  /* 0x0000017000017945 */ /* 0x000fe20003800200 */
[----:B0-----:R-:W-:Y:S02]  /*0200*/  HFMA2 R3, -RZ, RZ, 1.875, 0 ;  /* 0x3f800000ff037431 */ /* 0x001fe400000001ff */
[C---:B-----5:R-:W-:Y:S01]  /*0210*/  FMUL R25, R14.reuse, 16777216 ;  /* 0x4b8000000e197820 */ /* 0x060fe20000400000 */
[----:B------:R-:W-:-:S04]  /*0220*/  FSETP.GEU.AND P0, PT, |R14|, 1.175494350822287508e-38, PT ;  /* 0x008000000e00780b */ /* 0x000fc80003f0e200 */
[----:B------:R-:W-:Y:S01]  /*0230*/  FSEL R25, R25, R14, !P0 ;  /* 0x0000000e19197208 */ /* 0x000fe20004000000 */
[----:B--2---:R-:W0:Y:S08]  /*0240*/  MUFU.RCP R26, R21 ;  /* 0x00000015001a7308 */ /* 0x004e300000001000 */
[----:B------:R-:W1:Y:S01]  /*0250*/  MUFU.RSQ R24, R25 ;  /* 0x0000001900187308 */ /* 0x000e620000001400 */
[----:B0-----:R-:W-:-:S04]  /*0260*/  FFMA R23, -R21, R26, 1 ;  /* 0x3f80000015177423 */ /* 0x001fc8000000011a */
[----:B------:R-:W-:Y:S01]  /*0270*/  FFMA R23, R26, R23, R26 ;  /* 0x000000171a177223 */ /* 0x000fe2000000001a */
[----:B-1----:R-:W-:Y:S02]  /*0280*/  @!P0 FMUL R24, R24, 4096 ;  /* 0x4580000018188820 */ /* 0x002fe40000400000 */
[----:B---3--:R-:W-:Y:S01]  /*0290*/  FCHK P0, R0, R21 ;  /* 0x0000001500007302 */ /* 0x008fe20000000000 */
[----:B------:R-:W-:Y:S02]  /*02a0*/  FFMA R2, R0, R23, RZ ;  /* 0x0000001700027223 */ /* 0x000fe400000000ff */
[----:B------:R-:W-:Y:S02]  /*02b0*/  FSETP.GEU.AND P1, PT, |R24|, 1.175494350822287508e-38, PT ;  /* 0x008000001800780b */ /* 0x000fe40003f2e200 */
[----:B------:R-:W-:Y:S02]  /*02c0*/  FFMA R22, -R21, R2, R0 ;  /* 0x0000000215167223 */ /* 0x000fe40000000100 */
[----:B------:R-:W-:-:S02]  /*02d0*/  FSEL R3, R3, 16777216, P1 ;  /* 0x4b80000003037808 */ /* 0x000fc40000800000 */
[----:B------:R-:W-:-:S07]  /*02e0*/  FFMA R2, R23, R22, R2 ;  /* 0x0000001617027223 */ /* 0x000fce0000000002 */
[----:B------:R-:W-:-:S04]  /*02f0*/  @!P1 FMUL R24, R24, 16777216 ;  /* 0x4b80000018189820 */ /* 0x000fc80000400000 */
[----:B------:R-:W0:Y:S02]  /*0300*/  MUFU.RCP R20, R24 ;  /* 0x0000001800147308 */ /* 0x000e240000001000 */
[----:B0-----:R-:W-:Y:S01]  /*0310*/  FMUL R20, R20, R3 ;  /* 0x0000000314147220 */ /* 0x001fe20000400000 */
[----:B------:R-:W-:Y:S06]  /*0320*/  @!P0 BRA `(.L_x_40) ;  /* 0x00000000000c8947 */ /* 0x000fec0003800000 */
[----:B------:R-:W-:-:S07]  /*0330*/  MOV R22, 0x350 ;  /* 0x0000035000167802 */ /* 0x000fce0000000f00 */
[----:B----4-:R-:W-:Y:S05]  /*0340*/  CALL.REL.NOINC `($__internal_2_$__cuda_sm3x_div_rn_noftz_f32_slowpath) ;  /* 0x00000004005c7944 */ /* 0x010fea0003c00000 */
[----:B------:R-:W-:-:S07]  /*0350*/  IMAD.MOV.U32 R2, RZ, RZ, R23 ;  /* 0x000000ffff027224 */ /* 0x000fce00078e0017 */
.L_x_40:
[----:B------:R-:W-:Y:S05]  /*0360*/  BSYNC.RECONVERGENT B1 ;  /* 0x0000000000017941 */ /* 0x000fea0003800200 */
.L_x_39:
[----:B------:R-:W-:Y:S01]  /*0370*/  MOV R22, R2 ;  /* 0x0000000200167202 */ /* 0x000fe20000000f00 */
[----:B------:R-:W-:Y:S01]  /*0380*/  FMUL R25, R20, 0.30000001192092895508 ;  /* 0x3e99999a14197820 */ /* 0x000fe20000400000 */
[----:B------:R-:W-:Y:S01]  /*0390*/  HFMA2 R23, -RZ, RZ, 1.875, 0 ;  /* 0x3f800000ff177431 */ /* 0x000fe200000001ff */
[----:B------:R-:W-:Y:S02]  /*03a0*/  IADD3 R15, PT, PT, R15, UR6, RZ ;  /* 0x000000060f0f7c10 */ /* 0x000fe4000fffe0ff */
[----:B------:R-:W-:Y:S01]  /*03b0*/  FSETP.GEU.AND P0, PT, |R22|, 1.175494350822287508e-38, PT ;  /* 0x008000001600780b */ /* 0x000fe20003f0e200 */
[C---:B------:R-:W-:Y:S01]  /*03c0*/  FMUL R20, R25.reuse, 16777216 ;  /* 0x4b80000019147820 */ /* 0x040fe20000400000 */
[----:B------:R-:W-:-:S04]  /*03d0*/  FSETP.GEU.AND P1, PT, |R25|, 1.175494350822287508e-38, PT ;  /* 0x008000001900780b */ /* 0x000fc80003f2e200 */
[----:B------:R-:W-:-:S04]  /*03e0*/  FSEL R20, R20, R25, !P1 ;  /* 0x0000001914147208 */ /* 0x000fc80004800000 */
[----:B------:R-:W-:Y:S03]  /*03f0*/  MUFU.RCP R27, R20 ;  /* 0x00000014001b7308 */ /* 0x000fe60000001000 */
[----:B------:R-:W-:-:S05]  /*0400*/  @!P0 FMUL R22, R22, 16777216 ;  /* 0x4b80000016168820 */ /* 0x000fca0000400000 */
[----:B------:R-:W0:Y:S02]  /*0410*/  MUFU.LG2 R2, R22 ;  /* 0x0000001600027308 */ /* 0x000e240000000c00 */
[----:B0-----:R-:W-:-:S04]  /*0420*/  @!P0 FADD R2, R2, -24 ;  /* 0xc1c0000002028421 */ /* 0x001fc80000000000 */
[----:B------:R-:W-:-:S04]  /*0430*/  FMUL R3, R2, 0.69314718246459960938 ;  /* 0x3f31721802037820 */ /* 0x000fc80000400000 */
[C---:B------:R-:W-:Y:S01]  /*0440*/  FFMA R2, R14.reuse, 0.064999997615814208984, R3 ;  /* 0x3d851eb80e027823 */ /* 0x040fe20000000003 */
[----:B------:R-:W-:-:S03]  /*0450*/  FMUL R14, R14, -0.019999999552965164185 ;  /* 0xbca3d70a0e0e7820 */ /* 0x000fc60000400000 */
[----:B------:R-:W-:Y:S01]  /*0460*/  @!P1 FMUL R2, R2, 16777216 ;  /* 0x4b80000002029820 */ /* 0x000fe20000400000 */
[----:B------:R-:W-:-:S03]  /*0470*/  FMUL R14, R14, 1.4426950216293334961 ;  /* 0x3fb8aa3b0e0e7820 */ /* 0x000fc60000400000 */
[----:B------:R-:W-:-:S04]  /*0480*/  FMUL R2, R27, R2 ;  /* 0x000000021b027220 */ /* 0x000fc80000400000 */
[----:B------:R-:W-:Y:S01]  /*0490*/  FADD R22, -R25, R2 ;  /* 0x0000000219167221 */ /* 0x000fe20000000100 */
[C-C-:B------:R-:W-:Y:S01]  /*04a0*/  FFMA R26, |R2|.reuse, 0.23164190351963043213, R23.reuse ;  /* 0x3e6d3389021a7823 */ /* 0x140fe20000000217 */
[C---:B------:R-:W-:Y:S01]  /*04b0*/  FMUL R3, R2.reuse, -0.5 ;  /* 0xbf00000002037820 */ /* 0x040fe20000400000 */
[----:B------:R-:W-:Y:S01]  /*04c0*/  FSETP.GT.AND P0, PT, R2, R25, PT ;  /* 0x000000190200720b */ /* 0x000fe20003f04000 */
[----:B------:R-:W-:Y:S02]  /*04d0*/  FFMA R24, |R22|, 0.23164190351963043213, R23 ;  /* 0x3e6d338916187823 */ /* 0x000fe40000000217 */
[----:B------:R-:W-:Y:S01]  /*04e0*/  FSETP.GEU.AND P1, PT, |R26|, 1.175494350822287508e-38, PT ;  /* 0x008000001a00780b */ /* 0x000fe20003f2e200 */
[----:B------:R-:W-:Y:S02]  /*04f0*/  FMUL R3, R2, R3 ;  /* 0x0000000302037220 */ /* 0x000fe40000400000 */
[----:B------:R-:W-:Y:S02]  /*0500*/  FSETP.GEU.AND P4, PT, |R24|, 1.175494350822287508e-38, PT ;  /* 0x008000001800780b */ /* 0x000fe40003f8e200 */
[----:B------:R-:W-:Y:S01]  /*0510*/  FMUL R20, R3, 1.4426950216293334961 ;  /* 0x3fb8aa3b03147820 */ /* 0x000fe20000400000 */
[----:B------:R-:W-:Y:S01]  /*0520*/  FMUL R3, R22, -0.5 ;  /* 0xbf00000016037820 */ /* 0x000fe20000400000 */
[----:B------:R-:W-:-:S02]  /*0530*/  FSEL R25, R23, 16777216, P1 ;  /* 0x4b80000017197808 */ /* 0x000fc40000800000 */
[----:B------:R-:W-:Y:S01]  /*0540*/  FSEL R23, R23, 16777216, P4 ;  /* 0x4b80000017177808 */ /* 0x000fe20002000000 */
[----:B------:R-:W-:Y:S01]  /*0550*/  FMUL R3, R22, R3 ;  /* 0x0000000316037220 */ /* 0x000fe20000400000 */
[----:B------:R-:W-:Y:S02]  /*0560*/  FSETP.GEU.AND P3, PT, R20, -126, PT ;  /* 0xc2fc00001400780b */ /* 0x000fe40003f6e000 */
[----:B------:R-:W-:Y:S01]  /*0570*/  @!P1 FMUL R26, R26, 16777216 ;  /* 0x4b8000001a1a9820 */ /* 0x000fe20000400000 */
[----:B------:R-:W-:Y:S01]  /*0580*/  FMUL R3, R3, 1.4426950216293334961 ;  /* 0x3fb8aa3b03037820 */ /* 0x000fe20000400000 */
[----:B------:R-:W-:Y:S01]  /*0590*/  FSETP.GEU.AND P1, PT, R14, -126, PT ;  /* 0xc2fc00000e00780b */ /* 0x000fe20003f2e000 */
[----:B------:R-:W-:Y:S01]  /*05a0*/  @!P4 FMUL R24, R24, 16777216 ;  /* 0x4b8000001818c820 */ /* 0x000fe20000400000 */
[----:B------:R0:W1:Y:S01]  /*05b0*/  MUFU.RCP R22, R26 ;  /* 0x0000001a00167308 */ /* 0x0000620000001000 */
[----:B------:R-:W-:Y:S02]  /*05c0*/  FSETP.GT.AND P4, PT, R2, RZ, PT ;  /* 0x000000ff0200720b */ /* 0x000fe40003f84000 */
[----:B------:R-:W-:-:S04]  /*05d0*/  FSETP.GEU.AND P2, PT, R3, -126, PT ;  /* 0xc2fc00000300780b */ /* 0x000fc80003f4e000 */
[----:B------:R-:W-:Y:S01]  /*05e0*/  @!P3 FMUL R20, R20, 0.5 ;  /* 0x3f0000001414b820 */ /* 0x000fe20000400000 */
[----:B------:R-:W2:Y:S01]  /*05f0*/  MUFU.RCP R24, R24 ;  /* 0x0000001800187308 */ /* 0x000ea20000001000 */
[----:B0-----:R-:W-:Y:S02]  /*0600*/  IMAD.MOV.U32 R26, RZ, RZ, 0x3faa466f ;  /* 0x3faa466fff1a7424 */ /* 0x001fe400078e00ff */
[----:B------:R-:W-:-:S05]  /*0610*/  @!P1 FMUL R14, R14, 0.5 ;  /* 0x3f0000000e0e9820 */ /* 0x000fca0000400000 */
[----:B------:R-:W-:Y:S01]  /*0620*/  @!P2 FMUL R3, R3, 0.5 ;  /* 0x3f0000000303a820 */ /* 0x000fe20000400000 */
[----:B------:R-:W0:Y:S01]  /*0630*/  MUFU.EX2 R20, R20 ;  /* 0x0000001400147308 */ /* 0x000e220000000800 */
[----:B-1----:R-:W-:-:S04]  /*0640*/  FMUL R22, R22, R25 ;  /* 0x0000001916167220 */ /* 0x002fc80000400000 */
[----:B------:R-:W-:-:S03]  /*0650*/  FFMA R25, R22, R26, -1.8212559223175048828 ;  /* 0xbfe91eea16197423 */ /* 0x000fc6000000001a */
[----:B------:R-:W1:Y:S01]  /*0660*/  MUFU.EX2 R3, R3 ;  /* 0x0000000300037308 */ /* 0x000e620000000800 */
[----:B--2---:R-:W-:Y:S01]  /*0670*/  FMUL R23, R24, R23 ;  /* 0x0000001718177220 */ /* 0x004fe20000400000 */
[----:B------:R-:W-:-:S03]  /*0680*/  FFMA R25, R22, R25, 1.7814779281616210938 ;  /* 0x3fe4077816197423 */ /* 0x000fc60000000019 */
[C---:B------:R-:W-:Y:S01]  /*0690*/  FFMA R24, R23.reuse, R26, -1.8212559223175048828 ;  /* 0xbfe91eea17187423 */ /* 0x040fe2000000001a */
[C---:B------:R-:W-:Y:S02]  /*06a0*/  FFMA R25, R22.reuse, R25, -0.35656377673149108887 ;  /* 0xbeb68f8716197423 */ /* 0x040fe40000000019 */
[----:B------:R-:W2:Y:S01]  /*06b0*/  MUFU.EX2 R14, R14 ;  /* 0x0000000e000e7308 */ /* 0x000ea20000000800 */
[C---:B------:R-:W-:Y:S01]  /*06c0*/  FFMA R24, R23.reuse, R24, 1.7814779281616210938 ;  /* 0x3fe4077817187423 */ /* 0x040fe20000000018 */
[----:B------:R-:W-:Y:S01]  /*06d0*/  FFMA R25, R22, R25, 0.31938153505325317383 ;  /* 0x3ea385fa16197423 */ /* 0x000fe20000000019 */
[----:B0-----:R-:W-:Y:S02]  /*06e0*/  @!P3 FMUL R20, R20, R20 ;  /* 0x000000141414b220 */ /* 0x001fe40000400000 */
[----:B------:R-:W-:Y:S01]  /*06f0*/  FFMA R24, R23, R24, -0.35656377673149108887 ;  /* 0xbeb68f8717187423 */ /* 0x000fe20000000018 */
[----:B------:R-:W-:Y:S01]  /*0700*/  FMUL R25, R22, R25 ;  /* 0x0000001916197220 */ /* 0x000fe20000400000 */
[----:B------:R-:W-:-:S02]  /*0710*/  FMUL R20, R20, 0.3989422917366027832 ;  /* 0x3ecc422a14147820 */ /* 0x000fc40000400000 */
[----:B------:R-:W-:Y:S01]  /*0720*/  FFMA R24, R23, R24, 0.31938153505325317383 ;  /* 0x3ea385fa17187423 */ /* 0x000fe20000000018 */
[----:B-1----:R-:W-:Y:S01]  /*0730*/  @!P2 FMUL R3, R3, R3 ;  /* 0x000000030303a220 */ /* 0x002fe20000400000 */
[----:B------:R-:W-:Y:S02]  /*0740*/  FMUL R25, R20, R25 ;  /* 0x0000001914197220 */ /* 0x000fe40000400000 */
[----:B------:R-:W-:Y:S01]  /*0750*/  FMUL R24, R23, R24 ;  /* 0x0000001817187220 */ /* 0x000fe20000400000 */
[----:B------:R-:W-:Y:S01]  /*0760*/  FMUL R3, R3, 0.3989422917366027832 ;  /* 0x3ecc422a03037820 */ /* 0x000fe20000400000 */
[----:B------:R-:W-:Y:S01]  /*0770*/  @P4 FADD R25, -R25, 1 ;  /* 0x3f80000019194421 */ /* 0x000fe20000000100 */
[----:B--2---:R-:W-:Y:S02]  /*0780*/  @!P1 FMUL R14, R14, R14 ;  /* 0x0000000e0e0e9220 */ /* 0x004fe40000400000 */
[----:B------:R-:W-:Y:S01]  /*0790*/  FMUL R3, R3, R24 ;  /* 0x0000001803037220 */ /* 0x000fe20000400000 */
[----:B------:R-:W-:Y:S01]  /*07a0*/  FADD R23, -R25, 1 ;  /* 0x3f80000019177421 */ /* 0x000fe20000000100 */
[----:B------:R-:W-:-:S02]  /*07b0*/  FMUL R14, R21, R14 ;  /* 0x0000000e150e7220 */ /* 0x000fc40000400000 */
[----:B------:R-:W-:Y:S01]  /*07c0*/  @P0 FADD R3, -R3, 1 ;  /* 0x3f80000003030421 */ /* 0x000fe20000000100 */
[----:B------:R-:W-:-:S03]  /*07d0*/  FMUL R27, R0, R23 ;  /* 0x00000017001b7220 */ /* 0x000fc60000400000 */
[C---:B------:R-:W-:Y:S01]  /*07e0*/  FMUL R21, R3.reuse, R14 ;  /* 0x0000000e03157220 */ /* 0x040fe20000400000 */
[----:B------:R-:W-:Y:S01]  /*07f0*/  FADD R23, -R3, 1 ;  /* 0x3f80000003177421 */ /* 0x000fe20000000100 */
[----:B------:R-:W-:-:S04]  /*0800*/  IMAD.WIDE R2, R17, 0x4, R10 ;  /* 0x0000000411027825 */ /* 0x000fc800078e020a */
[----:B------:R-:W-:Y:S01]  /*0810*/  FFMA R25, R0, R25, -R21 ;  /* 0x0000001900197223 */ /* 0x000fe20000000815 */
[----:B------:R-:W-:Y:S01]  /*0820*/  FFMA R23, R14, R23, -R27 ;  /* 0x000000170e177223 */ /* 0x000fe2000000081b */
[----:B----4-:R-:W-:-:S03]  /*0830*/  IMAD.WIDE R20, R17, 0x4, R12 ;  /* 0x0000000411147825 */ /* 0x010fc600078e020c */
[----:B------:R0:W-:Y:S01]  /*0840*/  STG.E desc[UR8][R2.64], R25 ;  /* 0x0000001902007986 */ /* 0x0001e2000c101908 */
[----:B------:R-:W-:-:S03]  /*0850*/  IMAD R17, R15, R18, R19 ;  /* 0x000000120f117224 */ /* 0x000fc600078e0213 */
[----:B------:R0:W-:Y:S02]  /*0860*/  STG.E desc[UR8][R20.64], R23 ;  /* 0x0000001714007986 */ /* 0x0001e4000c101908 */
[----:B------:R-:W-:-:S13]  /*0870*/  ISETP.GE.AND P0, PT, R17, UR7, PT ;  /* 0x0000000711007c0c */ /* 0x000fda000bf06270 */
[----:B0-----:R-:W-:Y:S05]  /*0880*/  @!P0 BRA `(.L_x_41) ;  /* 0xfffffff800408947 */ /* 0x001fea000383ffff */
.L_x_38:
[----:B------:R-:W-:Y:S05]  /*0890*/  BSYNC.RECONVERGENT B0 ;  /* 0x0000000000007941 */ /* 0x000fea0003800200 */
.L_x_37:
[----:B------:R-:W-:Y:S05]  /*08a0*/  BRA.U UP0, `(.L_x_42) ;  /* 0xfffffff900007547 */ /* 0x000fea000b83ffff */
[----:B------:R-:W-:Y:S05]  /*08b0*/  EXIT ;  /* 0x000000000000794d */ /* 0x000fea0003800000 */
        .weak           $__internal_2_$__cuda_sm3x_div_rn_noftz_f32_slowpath
        .type           $__internal_2_$__cuda_sm3x_div_rn_noftz_f32_slowpath,@function
        .size           $__internal_2_$__cuda_sm3x_div_rn_noftz_f32_slowpath,(.L_x_79 - $__internal_2_$__cuda_sm3x_div_rn_noftz_f32_slowpath)
$__internal_2_$__cuda_sm3x_div_rn_noftz_f32_slowpath:
[----:B------:R-:W-:Y:S01]  /*08c0*/  SHF.R.U32.HI R24, RZ, 0x17, R21 ;  /* 0x00000017ff187819 */ /* 0x000fe20000011615 */
[----:B------:R-:W-:Y:S01]  /*08d0*/  BSSY.RECONVERGENT B2, `(.L_x_43) ;  /* 0x0000065000027945 */ /* 0x000fe20003800200 */
[----:B------:R-:W-:Y:S02]  /*08e0*/  SHF.R.U32.HI R26, RZ, 0x17, R0 ;  /* 0x00000017ff1a7819 */ /* 0x000fe40000011600 */
[----:B------:R-:W-:Y:S02]  /*08f0*/  LOP3.LUT R24, R24, 0xff, RZ, 0xc0, !PT ;  /* 0x000000ff18187812 */ /* 0x000fe400078ec0ff */
[----:B------:R-:W-:Y:S02]  /*0900*/  LOP3.LUT R26, R26, 0xff, RZ, 0xc0, !PT ;  /* 0x000000ff1a1a7812 */ /* 0x000fe400078ec0ff */
[----:B------:R-:W-:Y:S02]  /*0910*/  IADD3 R28, PT, PT, R24, -0x1, RZ ;  /* 0xffffffff181c7810 */ /* 0x000fe40007ffe0ff */
[----:B------:R-:W-:Y:S01]  /*0920*/  MOV R2, R0 ;  /* 0x0000000000027202 */ /* 0x000fe20000000f00 */
[----:B------:R-:W-:Y:S01]  /*0930*/  VIADD R27, R26, 0xffffffff ;  /* 0xffffffff1a1b7836 */ /* 0x000fe20000000000 */
[----:B------:R-:W-:-:S02]  /*0940*/  ISETP.GT.U32.AND P0, PT, R28, 0xfd, PT ;  /* 0x000000fd1c00780c */ /* 0x000fc40003f04070 */
[----:B------:R-:W-:Y:S02]  /*0950*/  MOV R25, R21 ;  /* 0x0000001500197202 */ /* 0x000fe40000000f00 */
[----:B------:R-:W-:-:S13]  /*0960*/  ISETP.GT.U32.OR P0, PT, R27, 0xfd, P0 ;  /* 0x000000fd1b00780c */ /* 0x000fda0000704470 */
[----:B------:R-:W-:Y:S01]  /*0970*/  @!P0 MOV R23, RZ ;  /* 0x000000ff00178202 */ /* 0x000fe20000000f00 */
[----:B------:R-:W-:Y:S06]  /*0980*/  @!P0 BRA `(.L_x_44) ;  /* 0x0000000000608947 */ /* 0x000fec0003800000 */
[----:B------:R-:W-:Y:S01]  /*0990*/  FSETP.GTU.FTZ.AND P0, PT, |R0|, +INF , PT ;  /* 0x7f8000000000780b */ /* 0x000fe20003f1c200 */
[----:B------:R-:W-:Y:S01]  /*09a0*/  IMAD.MOV.U32 R3, RZ, RZ, R21 ;  /* 0x000000ffff037224 */ /* 0x000fe200078e0015 */
        /* <DEDUP_REMOVED lines=18> */
[----:B------:R-:W-:Y:S01]  /*0ad0*/  @!P0 FFMA R2, R0, 1.84467440737095516160e+19, RZ ;  /* 0x5f80000000028823 */ /* 0x000fe200000000ff */
[----:B------:R-:W-:Y:S01]  /*0ae0*/  @!P0 MOV R23, 0xffffffc0 ;  /* 0xffffffc000178802 */ /* 0x000fe20000000f00 */
[----:B------:R-:W-:-:S03]  /*0af0*/  @!P1 FFMA R25, R3, 1.84467440737095516160e+19, RZ ;  /* 0x5f80000003199823 */ /* 0x000fc600000000ff */
[----:B------:R-:W-:-:S07]  /*0b00*/  @!P1 IADD3 R23, PT, PT, R23, 0x40, RZ ;  /* 0x0000004017179810 */ /* 0x000fce0007ffe0ff */
.L_x_44:
[----:B------:R-:W-:Y:S01]  /*0b10*/  LEA R28, R24, 0xc0800000, 0x17 ;  /* 0xc0800000181c7811 */ /* 0x000fe200078eb8ff */
[----:B------:R-:W-:Y:S01]  /*0b20*/  BSSY.RECONVERGENT B3, `(.L_x_49) ;  /* 0x0000036000037945 */ /* 0x000fe20003800200 */
[----:B------:R-:W-:-:S03]  /*0b30*/  IADD3 R27, PT, PT, R26, -0x7f, RZ ;  /* 0xffffff811a1b7810 */ /* 0x000fc60007ffe0ff */
[----:B------:R-:W-:Y:S02]  /*0b40*/  IMAD.IADD R28, R25, 0x1, -R28 ;  /* 0x00000001191c7824 */ /* 0x000fe400078e0a1c */
[----:B------:R-:W-:Y:S02]  /*0b50*/  IMAD R2, R27, -0x800000, R2 ;  /* 0xff8000001b027824 */ /* 0x000fe400078e0202 */
[----:B------:R-:W0:Y:S01]  /*0b60*/  MUFU.RCP R3, R28 ;  /* 0x0000001c00037308 */ /* 0x000e220000001000 */
[----:B------:R-:W-:-:S04]  /*0b70*/  FADD.FTZ R25, -R28, -RZ ;  /* 0x800000ff1c197221 */ /* 0x000fc80000010100 */
[----:B0-----:R-:W-:-:S04]  /*0b80*/  FFMA R26, R3, R25, 1 ;  /* 0x3f800000031a7423 */ /* 0x001fc80000000019 */
[----:B------:R-:W-:Y:S01]  /*0b90*/  FFMA R3, R3, R26, R3 ;  /* 0x0000001a03037223 */ /* 0x000fe20000000003 */
[----:B------:R-:W-:-:S03]  /*0ba0*/  IADD3 R26, PT, PT, R27, 0x7f, -R24 ;  /* 0x0000007f1b1a7810 */ /* 0x000fc60007ffe818 */
[----:B------:R-:W-:Y:S01]  /*0bb0*/  FFMA R24, R2, R3, RZ ;  /* 0x0000000302187223 */ /* 0x000fe200000000ff */
[----:B------:R-:W-:-:S03]  /*0bc0*/  IADD3 R26, PT, PT, R26, R23, RZ ;  /* 0x000000171a1a7210 */ /* 0x000fc60007ffe0ff */
        /* <DEDUP_REMOVED lines=17> */
[CCC-:B------:R-:W-:Y:S01]  /*0ce0*/  FFMA.RZ R27, R3.reuse, R25.reuse, R24.reuse ;  /* 0x00000019031b7223 */ /* 0x1c0fe2000000c018 */
[CCC-:B------:R-:W-:Y:S01]  /*0cf0*/  FFMA.RP R26, R3.reuse, R25.reuse, R24.reuse ;  /* 0x00000019031a7223 */ /* 0x1c0fe20000008018 */
[----:B------:R-:W-:Y:S01]  /*0d00*/  FFMA.RM R3, R3, R25, R24 ;  /* 0x0000001903037223 */ /* 0x000fe20000004018 */
[----:B------:R-:W-:Y:S02]  /*0d10*/  IADD3 R24, PT, PT, R23, 0x20, RZ ;  /* 0x0000002017187810 */ /* 0x000fe40007ffe0ff */
[----:B------:R-:W-:Y:S02]  /*0d20*/  LOP3.LUT R27, R27, 0x7fffff, RZ, 0xc0, !PT ;  /* 0x007fffff1b1b7812 */ /* 0x000fe400078ec0ff */
[----:B------:R-:W-:Y:S02]  /*0d30*/  ISETP.NE.AND P2, PT, R23, RZ, PT ;  /* 0x000000ff1700720c */ /* 0x000fe40003f45270 */
[----:B------:R-:W-:Y:S02]  /*0d40*/  LOP3.LUT R27, R27, 0x800000, RZ, 0xfc, !PT ;  /* 0x008000001b1b7812 */ /* 0x000fe400078efcff */
[----:B------:R-:W-:-:S02]  /*0d50*/  ISETP.NE.AND P1, PT, R23, RZ, PT ;  /* 0x000000ff1700720c */ /* 0x000fc40003f25270 */
[----:B------:R-:W-:Y:S02]  /*0d60*/  IADD3 R23, PT, PT, -R23, RZ, RZ ;  /* 0x000000ff17177210 */ /* 0x000fe40007ffe1ff */
[----:B------:R-:W-:Y:S02]  /*0d70*/  SHF.L.U32 R24, R27, R24, RZ ;  /* 0x000000181b187219 */ /* 0x000fe400000006ff */
[----:B------:R-:W-:Y:S02]  /*0d80*/  FSETP.NEU.FTZ.AND P0, PT, R26, R3, PT ;  /* 0x000000031a00720b */ /* 0x000fe40003f1d000 */
[----:B------:R-:W-:Y:S02]  /*0d90*/  SEL R26, R23, RZ, P2 ;  /* 0x000000ff171a7207 */ /* 0x000fe40001000000 */
[----:B------:R-:W-:Y:S02]  /*0da0*/  ISETP.NE.AND P1, PT, R24, RZ, P1 ;  /* 0x000000ff1800720c */ /* 0x000fe40000f25270 */
[----:B------:R-:W-:-:S02]  /*0db0*/  SHF.R.U32.HI R26, RZ, R26, R27 ;  /* 0x0000001aff1a7219 */ /* 0x000fc4000001161b */
[----:B------:R-:W-:Y:S02]  /*0dc0*/  PLOP3.LUT P0, PT, P0, P1, PT, 0xf8, 0x8f ;  /* 0x00000000008f781c */ /* 0x000fe40000703f70 */
[----:B------:R-:W-:Y:S02]  /*0dd0*/  SHF.R.U32.HI R24, RZ, 0x1, R26 ;  /* 0x00000001ff187819 */ /* 0x000fe4000001161a */
[----:B------:R-:W-:-:S04]  /*0de0*/  SEL R3, RZ, 0x1, !P0 ;  /* 0x00000001ff037807 */ /* 0x000fc80004000000 */
[----:B------:R-:W-:-:S04]  /*0df0*/  LOP3.LUT R3, R3, 0x1, R24, 0xf8, !PT ;  /* 0x0000000103037812 */ /* 0x000fc800078ef818 */
[----:B------:R-:W-:-:S04]  /*0e00*/  LOP3.LUT R3, R3, R26, RZ, 0xc0, !PT ;  /* 0x0000001a03037212 */ /* 0x000fc800078ec0ff */
[----:B------:R-:W-:-:S04]  /*0e10*/  IADD3 R3, PT, PT, R24, R3, RZ ;  /* 0x0000000318037210 */ /* 0x000fc80007ffe0ff */
[----:B------:R-:W-:Y:S01]  /*0e20*/  LOP3.LUT R2, R3, R2, RZ, 0xfc, !PT ;  /* 0x0000000203027212 */ /* 0x000fe200078efcff */
[----:B------:R-:W-:Y:S06]  /*0e30*/  BRA `(.L_x_52) ;  /* 0x0000000000107947 */ /* 0x000fec0003800000 */
.L_x_51:
[----:B------:R-:W-:-:S04]  /*0e40*/  LOP3.LUT R2, R2, 0x80000000, RZ, 0xc0, !PT ;  /* 0x8000000002027812 */ /* 0x000fc800078ec0ff */
[----:B------:R-:W-:Y:S01]  /*0e50*/  LOP3.LUT R2, R2, 0x7f800000, RZ, 0xfc, !PT ;  /* 0x7f80000002027812 */ /* 0x000fe200078efcff */
[----:B------:R-:W-:Y:S06]  /*0e60*/  BRA `(.L_x_52) ;  /* 0x0000000000047947 */ /* 0x000fec0003800000 */
.L_x_50:
[----:B------:R-:W-:-:S07]  /*0e70*/  IMAD R2, R26, 0x800000, R2 ;  /* 0x008000001a027824 */ /* 0x000fce00078e0202 */
.L_x_52:
[----:B------:R-:W-:Y:S05]  /*0e80*/  BSYNC.RECONVERGENT B3 ;  /* 0x0000000000037941 */ /* 0x000fea0003800200 */
.L_x_49:
[----:B------:R-:W-:Y:S05]  /*0e90*/  BRA `(.L_x_53) ;  /* 0x0000000000207947 */ /* 0x000fea0003800000 */
.L_x_48:
[----:B------:R-:W-:-:S04]  /*0ea0*/  LOP3.LUT R2, R25, 0x80000000, R2, 0x48, !PT ;  /* 0x8000000019027812 */ /* 0x000fc800078e4802 */
[----:B------:R-:W-:Y:S01]  /*0eb0*/  LOP3.LUT R2, R2, 0x7f800000, RZ, 0xfc, !PT ;  /* 0x7f80000002027812 */ /* 0x000fe200078efcff */
[----:B------:R-:W-:Y:S06]  /*0ec0*/  BRA `(.L_x_53) ;  /* 0x0000000000147947 */ /* 0x000fec0003800000 */
.L_x_47:
[----:B------:R-:W-:Y:S01]  /*0ed0*/  LOP3.LUT R2, R25, 0x80000000, R2, 0x48, !PT ;  /* 0x8000000019027812 */ /* 0x000fe200078e4802 */
[----:B------:R-:W-:Y:S06]  /*0ee0*/  BRA `(.L_x_53) ;  /* 0x00000000000c7947 */ /* 0x000fec0003800000 */
.L_x_46:
[----:B------:R-:W0:Y:S01]  /*0ef0*/  MUFU.RSQ R2, -QNAN ;  /* 0xffc0000000027908 */ /* 0x000e220000001400 */
[----:B------:R-:W-:Y:S05]  /*0f00*/  BRA `(.L_x_53) ;  /* 0x0000000000047947 */ /* 0x000fea0003800000 */
.L_x_45:
[----:B------:R-:W-:-:S07]  /*0f10*/  FADD.FTZ R2, R0, R3 ;  /* 0x0000000300027221 */ /* 0x000fce0000010000 */
.L_x_53:
[----:B------:R-:W-:Y:S05]  /*0f20*/  BSYNC.RECONVERGENT B2 ;  /* 0x0000000000027941 */ /* 0x000fea0003800200 */
.L_x_43:
[----:B------:R-:W-:Y:S01]  /*0f30*/  HFMA2 R3, -RZ, RZ, 0, 0 ;  /* 0x00000000ff037431 */ /* 0x000fe200000001ff */
[----:B0-----:R-:W-:Y:S02]  /*0f40*/  MOV R23, R2 ;  /* 0x0000000200177202 */ /* 0x001fe40000000f00 */
[----:B------:R-:W-:-:S04]  /*0f50*/  MOV R2, R22 ;  /* 0x0000001600027202 */ /* 0x000fc80000000f00 */
[----:B------:R-:W-:Y:S05]  /*0f60*/  RET.REL.NODEC R2 `(_Z16BlackScholesGPUPPfS_S_S_S_ii) ;  /* 0xfffffff002247950 */ /* 0x000fea0003c3ffff */
.L_x_54:
        /* <DEDUP_REMOVED lines=9> */
.L_x_79:


//--------------------- .text._Z15BlackScholesGPUPfS_S_S_S_ii --------------------------
	.section	.text._Z15BlackScholesGPUPfS_S_S_S_ii,"ax",@progbits
	.align	128
        .global         _Z15BlackScholesGPUPfS_S_S_S_ii
        .type           _Z15BlackScholesGPUPfS_S_S_S_ii,@function
        .size           _Z15BlackScholesGPUPfS_S_S_S_ii,(.L_x_80 - _Z15BlackScholesGPUPfS_S_S_S_ii)
        .other          _Z15BlackScholesGPUPfS_S_S_S_ii,@"STO_CUDA_ENTRY STV_DEFAULT"
_Z15BlackScholesGPUPfS_S_S_S_ii:
.text._Z15BlackScholesGPUPfS_S_S_S_ii:
[----:B------:R-:W-:Y:S08]  /*0000*/  LDC R1, c[0x0][0x37c] ;  /* 0x0000df00ff017b82 */ /* 0x000ff00000000800 */
[----:B------:R-:W0:Y:S02]  /*0010*/  LDC R3, c[0x0][0x3ac] ;  /* 0x0000eb00ff037b82 */ /* 0x000e240000000800 */
[----:B0-----:R-:W-:-:S13]  /*0020*/  ISETP.GE.AND P0, PT, R3, 0x1, PT ;  /* 0x000000010300780c */ /* 0x001fda0003f06270 */
[----:B------:R-:W-:Y:S05]  /*0030*/  @!P0 EXIT ;  /* 0x000000000000894d */ /* 0x000fea0003800000 */
[----:B------:R-:W0:Y:S01]  /*0040*/  S2R R5, SR_CTAID.X ;  /* 0x0000000000057919 */ /* 0x000e220000002500 */
[----:B------:R-:W1:Y:S01]  /*0050*/  LDC.64 R10, c[0x0][0x390] ;  /* 0x0000e400ff0a7b82 */ /* 0x000e620000000a00 */
[----:B------:R-:W0:Y:S01]  /*0060*/  LDCU UR4, c[0x0][0x360] ;  /* 0x00006c00ff0477ac */ /* 0x000e220008000800 */
[----:B------:R-:W-:Y:S01]  /*0070*/  ISETP.NE.AND P0, PT, R3, 0x1, PT ;  /* 0x000000010300780c */ /* 0x000fe20003f05270 */
[----:B------:R-:W0:Y:S01]  /*0080*/  S2R R0, SR_TID.X ;  /* 0x0000000000007919 */ /* 0x000e220000002100 */
[----:B------:R-:W2:Y:S04]  /*0090*/  LDCU.64 UR6, c[0x0][0x358] ;  /* 0x00006b00ff0677ac */ /* 0x000ea80008000a00 */
[----:B------:R-:W3:Y:S08]  /*00a0*/  LDC.64 R12, c[0x0][0x398] ;  /* 0x0000e600ff0c7b82 */ /* 0x000ef00000000a00 */
[----:B------:R-:W4:Y:S08]  /*00b0*/  LDC.64 R14, c[0x0][0x3a0] ;  /* 0x0000e800ff0e7b82 */ /* 0x000f300000000a00 */
[----:B------:R-:W5:Y:S08]  /*00c0*/  LDC.64 R16, c[0x0][0x380] ;  /* 0x0000e000ff107b82 */ /* 0x000f700000000a00 */
[----:B------:R-:W2:Y:S01]  /*00d0*/  LDC.64 R18, c[0x0][0x388] ;  /* 0x0000e200ff127b82 */ /* 0x000ea20000000a00 */
[----:B0-----:R-:W-:-:S04]  /*00e0*/  IMAD R5, R5, UR4, R0 ;  /* 0x0000000405057c24 */ /* 0x001fc8000f8e0200 */
[----:B-1----:R-:W-:-:S04]  /*00f0*/  IMAD.WIDE R10, R5, 0x4, R10 ;  /* 0x00000004050a7825 */ /* 0x002fc800078e020a */
[----:B---3--:R-:W-:-:S04]  /*0100*/  IMAD.WIDE R12, R5, 0x4, R12 ;  /* 0x00000004050c7825 */ /* 0x008fc800078e020c */
[----:B----4-:R-:W-:-:S04]  /*0110*/  IMAD.WIDE R14, R5, 0x4, R14 ;  /* 0x00000004050e7825 */ /* 0x010fc800078e020e */
[----:B-----5:R-:W-:-:S04]  /*0120*/  IMAD.WIDE R16, R5, 0x4, R16 ;  /* 0x0000000405107825 */ /* 0x020fc800078e0210 */
[----:B--2---:R-:W-:Y:S01]  /*0130*/  IMAD.WIDE R18, R5, 0x4, R18 ;  /* 0x0000000405127825 */ /* 0x004fe200078e0212 */
[----:B------:R-:W-:Y:S06]  /*0140*/  @!P0 BRA `(.L_x_55) ;  /* 0x0000000c005c8947 */ /* 0x000fec0003800000 */
[----:B------:R-:W-:Y:S01]  /*0150*/  LOP3.LUT R3, R3, 0x7ffffffe, RZ, 0xc0, !PT ;  /* 0x7ffffffe03037812 */ /* 0x000fe200078ec0ff */
[----:B------:R-:W0:Y:S03]  /*0160*/  LDCU UR4, c[0x0][0x3a8] ;  /* 0x00007500ff0477ac */ /* 0x000e260008000800 */
[----:B------:R-:W-:-:S07]  /*0170*/  IADD3 R3, PT, PT, -R3, RZ, RZ ;  /* 0x000000ff03037210 */ /* 0x000fce0007ffe1ff */
.L_x_62:
[----:B0-----:R-:W-:Y:S01]  /*0180*/  ISETP.GE.AND P0, PT, R5, UR4, PT ;  /* 0x0000000405007c0c */ /* 0x001fe2000bf06270 */
[----:B------:R-:W-:Y:S01]  /*0190*/  BSSY.RECONVERGENT B0, `(.L_x_56) ;  /* 0x00000d1000007945 */ /* 0x000fe20003800200 */
[----:B------:R-:W-:-:S04]  /*01a0*/  IADD3 R3, PT, PT, R3, 0x2, RZ ;  /* 0x0000000203037810 */ /* 0x000fc80007ffe0ff */
[----:B------:R-:W-:-:S07]  /*01b0*/  ISETP.NE.AND P2, PT, R3, RZ, PT ;  /* 0x000000ff0300720c */ /* 0x000fce0003f45270 */
[----:B------:R-:W-:Y:S06]  /*01c0*/  @P0 BRA `(.L_x_57) ;  /* 0x0000000c00340947 */ /* 0x000fec0003800000 */
[----:B------:R-:W2:Y:S04]  /*01d0*/  LDG.E R22, desc[UR6][R14.64] ;  /* 0x000000060e167981 */ /* 0x000ea8000c1e1900 */
[----:B------:R-:W3:Y:S04]  /*01e0*/  LDG.E R25, desc[UR6][R12.64] ;  /* 0x000000060c197981 */ /* 0x000ee8000c1e1900 */
[----:B------:R-:W4:Y:S01]  /*01f0*/  LDG.E R2, desc[UR6][R10.64] ;  /* 0x000000060a027981 */ /* 0x000f22000c1e1900 */
[----:B------:R-:W-:Y:S01]  /*0200*/  HFMA2 R8, -RZ, RZ, 1.875, 0 ;  /* 0x3f800000ff087431 */ /* 0x000fe200000001ff */
[----:B------:R-:W-:Y:S01]  /*0210*/  BSSY.RECONVERGENT B1, `(.L_x_58) ;  /* 0x0000016000017945 */ /* 0x000fe20003800200 */
[C---:B--2---:R-:W-:Y:S01]  /*0220*/  FMUL R7, R22.reuse, 16777216 ;  /* 0x4b80000016077820 */ /* 0x044fe20000400000 */
[----:B------:R-:W-:Y:S01]  /*0230*/  FSETP.GEU.AND P0, PT, |R22|, 1.175494350822287508e-38, PT ;  /* 0x008000001600780b */ /* 0x000fe20003f0e200 */
[----:B---3--:R-:W0:Y:S03]  /*0240*/  MUFU.RCP R4, R25 ;  /* 0x0000001900047308 */ /* 0x008e260000001000 */
[----:B------:R-:W-:-:S05]  /*0250*/  FSEL R7, R7, R22, !P0 ;  /* 0x0000001607077208 */ /* 0x000fca0004000000 */
[----:B------:R-:W1:Y:S01]  /*0260*/  MUFU.RSQ R0, R7 ;  /* 0x0000000700007308 */ /* 0x000e620000001400 */
[----:B0-----:R-:W-:-:S04]  /*0270*/  FFMA R9, -R25, R4, 1 ;  /* 0x3f80000019097423 */ /* 0x001fc80000000104 */
[----:B------:R-:W-:Y:S01]  /*0280*/  FFMA R9, R4, R9, R4 ;  /* 0x0000000904097223 */ /* 0x000fe20000000004 */
[----:B-1----:R-:W-:Y:S02]  /*0290*/  @!P0 FMUL R0, R0, 4096 ;  /* 0x4580000000008820 */ /* 0x002fe40000400000 */
[----:B----4-:R-:W-:Y:S01]  /*02a0*/  FCHK P0, R2, R25 ;  /* 0x0000001902007302 */ /* 0x010fe20000000000 */
[----:B------:R-:W-:Y:S02]  /*02b0*/  FFMA R4, R2, R9, RZ ;  /* 0x0000000902047223 */ /* 0x000fe400000000ff */
[----:B------:R-:W-:Y:S02]  /*02c0*/  FSETP.GEU.AND P1, PT, |R0|, 1.175494350822287508e-38, PT ;  /* 0x008000000000780b */ /* 0x000fe40003f2e200 */
[----:B------:R-:W-:Y:S02]  /*02d0*/  FFMA R6, -R25, R4, R2 ;  /* 0x0000000419067223 */ /* 0x000fe40000000102 */
[----:B------:R-:W-:-:S09]  /*02e0*/  FSEL R7, R8, 16777216, P1 ;  /* 0x4b80000008077808 */ /* 0x000fd20000800000 */
[----:B------:R-:W-:-:S04]  /*02f0*/  @!P1 FMUL R0, R0, 16777216 ;  /* 0x4b80000000009820 */ /* 0x000fc80000400000 */
[----:B------:R0:W1:Y:S02]  /*0300*/  MUFU.RCP R24, R0 ;  /* 0x0000000000187308 */ /* 0x0000640000001000 */
[----:B0-----:R-:W-:Y:S01]  /*0310*/  FFMA R0, R9, R6, R4 ;  /* 0x0000000609007223 */ /* 0x001fe20000000004 */
[----:B-1----:R-:W-:Y:S01]  /*0320*/  FMUL R24, R24, R7 ;  /* 0x0000000718187220 */ /* 0x002fe20000400000 */
[----:B------:R-:W-:Y:S06]  /*0330*/  @!P0 BRA `(.L_x_59) ;  /* 0x00000000000c8947 */ /* 0x000fec0003800000 */
[----:B------:R-:W-:Y:S02]  /*0340*/  MOV R0, R2 ;  /* 0x0000000200007202 */ /* 0x000fe40000000f00 */
[----:B------:R-:W-:-:S07]  /*0350*/  MOV R4, 0x370 ;  /* 0x0000037000047802 */ /* 0x000fce0000000f00 */
[----:B------:R-:W-:Y:S05]  /*0360*/  CALL.REL.NOINC `($__internal_3_$__cuda_sm3x_div_rn_noftz_f32_slowpath) ;  /* 0x0000001000887944 */ /* 0x000fea0003c00000 */
.L_x_59:
[----:B------:R-:W-:Y:S05]  /*0370*/  BSYNC.RECONVERGENT B1 ;  /* 0x0000000000017941 */ /* 0x000fea0003800200 */
.L_x_58:
[----:B------:R-:W-:Y:S01]  /*0380*/  MOV R6, R0 ;  /* 0x0000000000067202 */ /* 0x000fe20000000f00 */
[----:B------:R-:W-:-:S03]  /*0390*/  FMUL R24, R24, 0.30000001192092895508 ;  /* 0x3e99999a18187820 */ /* 0x000fc60000400000 */
[----:B------:R-:W-:Y:S01]  /*03a0*/  FSETP.GEU.AND P0, PT, |R6|, 1.175494350822287508e-38, PT ;  /* 0x008000000600780b */ /* 0x000fe20003f0e200 */
[C---:B------:R-:W-:Y:S01]  /*03b0*/  FMUL R7, R24.reuse, 16777216 ;  /* 0x4b80000018077820 */ /* 0x040fe20000400000 */
[----:B------:R-:W-:-:S04]  /*03c0*/  FSETP.GEU.AND P1, PT, |R24|, 1.175494350822287508e-38, PT ;  /* 0x008000001800780b */ /* 0x000fc80003f2e200 */
[----:B------:R-:W-:-:S06]  /*03d0*/  FSEL R4, R7, R24, !P1 ;  /* 0x0000001807047208 */ /* 0x000fcc0004800000 */
[----:B------:R-:W-:Y:S01]  /*03e0*/  MUFU.RCP R4, R4 ;  /* 0x0000000400047308 */ /* 0x000fe20000001000 */
[----:B------:R-:W-:-:S07]  /*03f0*/  @!P0 FMUL R6, R6, 16777216 ;  /* 0x4b80000006068820 */ /* 0x000fce0000400000 */
[----:B------:R-:W0:Y:S02]  /*0400*/  MUFU.LG2 R0, R6 ;  /* 0x0000000600007308 */ /* 0x000e240000000c00 */
[----:B0-----:R-:W-:-:S04]  /*0410*/  @!P0 FADD R0, R0, -24 ;  /* 0xc1c0000000008421 */ /* 0x001fc80000000000 */
[----:B------:R-:W-:Y:S01]  /*0420*/  FMUL R7, R0, 0.69314718246459960938 ;  /* 0x3f31721800077820 */ /* 0x000fe20000400000 */
[----:B------:R-:W-:-:S03]  /*0430*/  HFMA2 R0, -RZ, RZ, 1.875, 0 ;  /* 0x3f800000ff007431 */ /* 0x000fc600000001ff */
[----:B------:R-:W-:-:S04]  /*0440*/  FFMA R7, R22, 0.064999997615814208984, R7 ;  /* 0x3d851eb816077823 */ /* 0x000fc80000000007 */
[----:B------:R-:W-:-:S04]  /*0450*/  @!P1 FMUL R7, R7, 16777216 ;  /* 0x4b80000007079820 */ /* 0x000fc80000400000 */
[----:B------:R-:W-:-:S04]  /*0460*/  FMUL R7, R4, R7 ;  /* 0x0000000704077220 */ /* 0x000fc80000400000 */
[C---:B------:R-:W-:Y:S01]  /*0470*/  FFMA R20, |R7|.reuse, 0.23164190351963043213, R0 ;  /* 0x3e6d338907147823 */ /* 0x040fe20000000200 */
[----:B------:R-:W-:Y:S01]  /*0480*/  FADD R21, -R24, R7 ;  /* 0x0000000718157221 */ /* 0x000fe20000000100 */
[----:B------:R-:W-:-:S03]  /*0490*/  FMUL R6, R7, -0.5 ;  /* 0xbf00000007067820 */ /* 0x000fc60000400000 */
[----:B------:R-:W-:Y:S01]  /*04a0*/  FSETP.GEU.AND P4, PT, |R20|, 1.175494350822287508e-38, PT ;  /* 0x008000001400780b */ /* 0x000fe20003f8e200 */
[----:B------:R-:W-:Y:S01]  /*04b0*/  FFMA R9, |R21|, 0.23164190351963043213, R0 ;  /* 0x3e6d338915097823 */ /* 0x000fe20000000200 */
[----:B------:R-:W-:Y:S01]  /*04c0*/  FMUL R6, R7, R6 ;  /* 0x0000000607067220 */ /* 0x000fe20000400000 */
[----:B------:R-:W-:Y:S01]  /*04d0*/  FMUL R4, R21, -0.5 ;  /* 0xbf00000015047820 */ /* 0x000fe20000400000 */
[----:B------:R-:W-:Y:S02]  /*04e0*/  FSEL R23, R0, 16777216, P4 ;  /* 0x4b80000000177808 */ /* 0x000fe40002000000 */
[----:B------:R-:W-:Y:S01]  /*04f0*/  FSETP.GEU.AND P5, PT, |R9|, 1.175494350822287508e-38, PT ;  /* 0x008000000900780b */ /* 0x000fe20003fae200 */
[----:B------:R-:W-:Y:S01]  /*0500*/  FMUL R6, R6, 1.4426950216293334961 ;  /* 0x3fb8aa3b06067820 */ /* 0x000fe20000400000 */
[----:B------:R-:W-:Y:S01]  /*0510*/  FMUL R4, R21, R4 ;  /* 0x0000000415047220 */ /* 0x000fe20000400000 */
[----:B------:R-:W-:-:S03]  /*0520*/  MOV R21, 0x3faa466f ;  /* 0x3faa466f00157802 */ /* 0x000fc60000000f00 */
[----:B------:R-:W-:Y:S01]  /*0530*/  FSETP.GEU.AND P3, PT, R6, -126, PT ;  /* 0xc2fc00000600780b */ /* 0x000fe20003f6e000 */
[----:B------:R-:W-:Y:S01]  /*0540*/  @!P4 FMUL R20, R20, 16777216 ;  /* 0x4b8000001414c820 */ /* 0x000fe20000400000 */
[----:B------:R-:W-:Y:S01]  /*0550*/  FMUL R8, R4, 1.4426950216293334961 ;  /* 0x3fb8aa3b04087820 */ /* 0x000fe20000400000 */
[----:B------:R-:W-:Y:S01]  /*0560*/  FMUL R4, R22, -0.019999999552965164185 ;  /* 0xbca3d70a16047820 */ /* 0x000fe20000400000 */
[----:B------:R-:W-:Y:S02]  /*0570*/  FSEL R22, R0, 16777216, P5 ;  /* 0x4b80000000167808 */ /* 0x000fe40002800000 */
[----:B------:R-:W-:Y:S01]  /*0580*/  FSETP.GT.AND P4, PT, R7, RZ, PT ;  /* 0x000000ff0700720b */ /* 0x000fe20003f84000 */
[----:B------:R-:W-:Y:S01]  /*0590*/  @!P5 FMUL R9, R9, 16777216 ;  /* 0x4b8000000909d820 */ /* 0x000fe20000400000 */
[----:B------:R-:W0:Y:S01]  /*05a0*/  MUFU.RCP R20, R20 ;  /* 0x0000001400147308 */ /* 0x000e220000001000 */
[----:B------:R-:W-:Y:S01]  /*05b0*/  FSETP.GEU.AND P0, PT, R8, -126, PT ;  /* 0xc2fc00000800780b */ /* 0x000fe20003f0e000 */
[----:B------:R-:W-:-:S03]  /*05c0*/  FMUL R4, R4, 1.4426950216293334961 ;  /* 0x3fb8aa3b04047820 */ /* 0x000fc60000400000 */
[----:B------:R-:W-:Y:S02]  /*05d0*/  @!P3 FMUL R6, R6, 0.5 ;  /* 0x3f0000000606b820 */ /* 0x000fe40000400000 */
[----:B------:R-:W-:Y:S01]  /*05e0*/  FSETP.GEU.AND P1, PT, R4, -126, PT ;  /* 0xc2fc00000400780b */ /* 0x000fe20003f2e000 */
[----:B------:R-:W1:Y:S06]  /*05f0*/  MUFU.RCP R9, R9 ;  /* 0x0000000900097308 */ /* 0x000e6c0000001000 */
[----:B------:R-:W-:Y:S02]  /*0600*/  @!P0 FMUL R8, R8, 0.5 ;  /* 0x3f00000008088820 */ /* 0x000fe40000400000 */
[----:B------:R-:W2:Y:S01]  /*0610*/  MUFU.EX2 R6, R6 ;  /* 0x0000000600067308 */ /* 0x000ea20000000800 */
[----:B0-----:R-:W-:-:S03]  /*0620*/  FMUL R20, R20, R23 ;  /* 0x0000001714147220 */ /* 0x001fc60000400000 */
[----:B------:R-:W-:Y:S01]  /*0630*/  @!P1 FMUL R4, R4, 0.5 ;  /* 0x3f00000004049820 */ /* 0x000fe20000400000 */
[----:B------:R-:W-:-:S03]  /*0640*/  FFMA R23, R20, R21, -1.8212559223175048828 ;  /* 0xbfe91eea14177423 */ /* 0x000fc60000000015 */
[----:B------:R-:W0:Y:S01]  /*0650*/  MUFU.EX2 R8, R8 ;  /* 0x0000000800087308 */ /* 0x000e220000000800 */
[----:B-1----:R-:W-:Y:S01]  /*0660*/  FMUL R9, R9, R22 ;  /* 0x0000001609097220 */ /* 0x002fe20000400000 */
[----:B------:R-:W-:-:S03]  /*0670*/  FFMA R23, R20, R23, 1.7814779281616210938 ;  /* 0x3fe4077814177423 */ /* 0x000fc60000000017 */
[C---:B------:R-:W-:Y:S01]  /*0680*/  FFMA R22, R9.reuse, R21, -1.8212559223175048828 ;  /* 0xbfe91eea09167423 */ /* 0x040fe20000000015 */
[C---:B------:R-:W-:Y:S02]  /*0690*/  FFMA R23, R20.reuse, R23, -0.35656377673149108887 ;  /* 0xbeb68f8714177423 */ /* 0x040fe40000000017 */
[----:B------:R-:W1:Y:S01]  /*06a0*/  MUFU.EX2 R4, R4 ;  /* 0x0000000400047308 */ /* 0x000e620000000800 */
[----:B------:R-:W-:Y:S01]  /*06b0*/  FFMA R22, R9, R22, 1.7814779281616210938 ;  /* 0x3fe4077809167423 */ /* 0x000fe20000000016 */
[----:B------:R-:W-:Y:S01]  /*06c0*/  FFMA R23, R20, R23, 0.31938153505325317383 ;  /* 0x3ea385fa14177423 */ /* 0x000fe20000000017 */
[----:B--2---:R-:W-:Y:S01]  /*06d0*/  @!P3 FMUL R6, R6, R6 ;  /* 0x000000060606b220 */ /* 0x004fe20000400000 */
[----:B------:R-:W-:Y:S01]  /*06e0*/  FSETP.GT.AND P3, PT, R7, R24, PT ;  /* 0x000000180700720b */ /* 0x000fe20003f64000 */
[----:B------:R-:W-:Y:S01]  /*06f0*/  FFMA R22, R9, R22, -0.35656377673149108887 ;  /* 0xbeb68f8709167423 */ /* 0x000fe20000000016 */
[----:B------:R-:W-:Y:S01]  /*0700*/  FMUL R23, R20, R23 ;  /* 0x0000001714177220 */ /* 0x000fe20000400000 */
[----:B------:R-:W-:-:S02]  /*0710*/  FMUL R6, R6, 0.3989422917366027832 ;  /* 0x3ecc422a06067820 */ /* 0x000fc40000400000 */
[C---:B------:R-:W-:Y:S01]  /*0720*/  FFMA R22, R9.reuse, R22, 0.31938153505325317383 ;  /* 0x3ea385fa09167423 */ /* 0x040fe20000000016 */
[----:B0-----:R-:W-:Y:S01]  /*0730*/  @!P0 FMUL R8, R8, R8 ;  /* 0x0000000808088220 */ /* 0x001fe20000400000 */
[----:B------:R-:W-:Y:S02]  /*0740*/  FMUL R23, R6, R23 ;  /* 0x0000001706177220 */ /* 0x000fe40000400000 */
[----:B------:R-:W-:Y:S01]  /*0750*/  FMUL R9, R9, R22 ;  /* 0x0000001609097220 */ /* 0x000fe20000400000 */
[----:B------:R-:W-:Y:S01]  /*0760*/  FMUL R8, R8, 0.3989422917366027832 ;  /* 0x3ecc422a08087820 */ /* 0x000fe20000400000 */
[----:B------:R-:W-:Y:S01]  /*0770*/  @P4 FADD R23, -R23, 1 ;  /* 0x3f80000017174421 */ /* 0x000fe20000000100 */
[----:B-1----:R-:W-:Y:S02]  /*0780*/  @!P1 FMUL R4, R4, R4 ;  /* 0x0000000404049220 */ /* 0x002fe40000400000 */
[----:B------:R-:W-:Y:S01]  /*0790*/  FMUL R8, R8, R9 ;  /* 0x0000000908087220 */ /* 0x000fe20000400000 */
[----:B------:R-:W-:Y:S01]  /*07a0*/  FADD R7, -R23, 1 ;  /* 0x3f80000017077421 */ /* 0x000fe20000000100 */
[----:B------:R-:W-:-:S02]  /*07b0*/  FMUL R25, R25, R4 ;  /* 0x0000000419197220 */ /* 0x000fc40000400000 */
[----:B------:R-:W-:Y:S01]  /*07c0*/  @P3 FADD R8, -R8, 1 ;  /* 0x3f80000008083421 */ /* 0x000fe20000000100 */
[----:B------:R-:W-:-:S03]  /*07d0*/  FMUL R4, R2, R7 ;  /* 0x0000000702047220 */ /* 0x000fc60000400000 */
[C---:B------:R-:W-:Y:S01]  /*07e0*/  FMUL R7, R8.reuse, R25 ;  /* 0x0000001908077220 */ /* 0x040fe20000400000 */
[----:B------:R-:W-:-:S03]  /*07f0*/  FADD R8, -R8, 1 ;  /* 0x3f80000008087421 */ /* 0x000fc60000000100 */
[----:B------:R-:W-:Y:S01]  /*0800*/  FFMA R7, R2, R23, -R7 ;  /* 0x0000001702077223 */ /* 0x000fe20000000807 */
[----:B------:R-:W-:-:S04]  /*0810*/  FFMA R9, R25, R8, -R4 ;  /* 0x0000000819097223 */ /* 0x000fc80000000804 */
[----:B------:R0:W-:Y:S04]  /*0820*/  STG.E desc[UR6][R16.64], R7 ;  /* 0x0000000710007986 */ /* 0x0001e8000c101906 */
[----:B------:R1:W-:Y:S04]  /*0830*/  STG.E desc[UR6][R18.64], R9 ;  /* 0x0000000912007986 */ /* 0x0003e8000c101906 */
[----:B------:R-:W2:Y:S04]  /*0840*/  LDG.E R22, desc[UR6][R14.64] ;  /* 0x000000060e167981 */ /* 0x000ea8000c1e1900 */
[----:B------:R-:W3:Y:S04]  /*0850*/  LDG.E R25, desc[UR6][R12.64] ;  /* 0x000000060c197981 */ /* 0x000ee8000c1e1900 */
[----:B------:R-:W4:Y:S01]  /*0860*/  LDG.E R2, desc[UR6][R10.64] ;  /* 0x000000060a027981 */ /* 0x000f22000c1e1900 */
[----:B------:R-:W-:Y:S01]  /*0870*/  BSSY.RECONVERGENT B1, `(.L_x_60) ;  /* 0x0000016000017945 */ /* 0x000fe20003800200 */
[C---:B--2---:R-:W-:Y:S01]  /*0880*/  FMUL R21, R22.reuse, 16777216 ;  /* 0x4b80000016157820 */ /* 0x044fe20000400000 */
[----:B------:R-:W-:Y:S01]  /*0890*/  FSETP.GEU.AND P0, PT, |R22|, 1.175494350822287508e-38, PT ;  /* 0x008000001600780b */ /* 0x000fe20003f0e200 */
[----:B---3--:R-:W0:Y:S03]  /*08a0*/  MUFU.RCP R6, R25 ;  /* 0x0000001900067308 */ /* 0x008e260000001000 */
[----:B------:R-:W-:-:S05]  /*08b0*/  FSEL R21, R21, R22, !P0 ;  /* 0x0000001615157208 */ /* 0x000fca0004000000 */
[----:B------:R-:W2:Y:S01]  /*08c0*/  MUFU.RSQ R4, R21 ;  /* 0x0000001500047308 */ /* 0x000ea20000001400 */
[----:B0-----:R-:W-:-:S04]  /*08d0*/  FFMA R7, -R25, R6, 1 ;  /* 0x3f80000019077423 */ /* 0x001fc80000000106 */
[----:B-1----:R-:W-:Y:S01]  /*08e0*/  FFMA R9, R6, R7, R6 ;  /* 0x0000000706097223 */ /* 0x002fe20000000006 */
[----:B--2---:R-:W-:Y:S02]  /*08f0*/  @!P0 FMUL R4, R4, 4096 ;  /* 0x4580000004048820 */ /* 0x004fe40000400000 */
[----:B----4-:R-:W-:Y:S01]  /*0900*/  FCHK P0, R2, R25 ;  /* 0x0000001902007302 */ /* 0x010fe20000000000 */
        /* <DEDUP_REMOVED lines=9> */
[----:B------:R-:W-:Y:S02]  /*09a0*/  MOV R0, R2 ;  /* 0x0000000200007202 */ /* 0x000fe40000000f00 */
[----:B------:R-:W-:-:S07]  /*09b0*/  MOV R4, 0x9d0 ;  /* 0x000009d000047802 */ /* 0x000fce0000000f00 */
[----:B------:R-:W-:Y:S05]  /*09c0*/  CALL.REL.NOINC `($__internal_3_$__cuda_sm3x_div_rn_noftz_f32_slowpath) ;  /* 0x0000000800f07944 */ /* 0x000fea0003c00000 */
.L_x_61:
[----:B------:R-:W-:Y:S05]  /*09d0*/  BSYNC.RECONVERGENT B1 ;  /* 0x0000000000017941 */ /* 0x000fea0003800200 */
.L_x_60:
[----:B------:R-:W-:Y:S01]  /*09e0*/  MOV R6, R0 ;  /* 0x0000000000067202 */ /* 0x000fe20000000f00 */
[----:B------:R-:W-:Y:S01]  /*09f0*/  FMUL R24, R24, 0.30000001192092895508 ;  /* 0x3e99999a18187820 */ /* 0x000fe20000400000 */
[----:B------:R-:W-:Y:S02]  /*0a00*/  MOV R26, 0x3faa466f ;  /* 0x3faa466f001a7802 */ /* 0x000fe40000000f00 */
        /* <DEDUP_REMOVED lines=24> */
[----:B------:R-:W-:Y:S01]  /*0b90*/  FMUL R8, R22, -0.019999999552965164185 ;  /* 0xbca3d70a16087820 */ /* 0x000fe20000400000 */
[----:B------:R-:W-:-:S02]  /*0ba0*/  FSEL R22, R0, 16777216, P4 ;  /* 0x4b80000000167808 */ /* 0x000fc40002000000 */
[----:B------:R-:W-:Y:S01]  /*0bb0*/  FSETP.GEU.AND P1, PT, R4, -126, PT ;  /* 0xc2fc00000400780b */ /* 0x000fe20003f2e000 */
[----:B------:R-:W-:Y:S01]  /*0bc0*/  @!P3 FMUL R6, R6, 16777216 ;  /* 0x4b8000000606b820 */ /* 0x000fe20000400000 */
[----:B------:R-:W-:Y:S01]  /*0bd0*/  FMUL R20, R20, 1.4426950216293334961 ;  /* 0x3fb8aa3b14147820 */ /* 0x000fe20000400000 */
[----:B------:R-:W-:-:S04]  /*0be0*/  FMUL R8, R8, 1.4426950216293334961 ;  /* 0x3fb8aa3b08087820 */ /* 0x000fc80000400000 */
[----:B------:R-:W0:Y:S01]  /*0bf0*/  MUFU.RCP R6, R6 ;  /* 0x0000000600067308 */ /* 0x000e220000001000 */
[----:B------:R-:W-:Y:S01]  /*0c00*/  @!P4 FMUL R23, R23, 16777216 ;  /* 0x4b8000001717c820 */ /* 0x000fe20000400000 */
[----:B------:R-:W-:Y:S02]  /*0c10*/  FSETP.GEU.AND P0, PT, R20, -126, PT ;  /* 0xc2fc00001400780b */ /* 0x000fe40003f0e000 */
[----:B------:R-:W-:Y:S02]  /*0c20*/  FSETP.GEU.AND P3, PT, R8, -126, PT ;  /* 0xc2fc00000800780b */ /* 0x000fe40003f6e000 */
[----:B------:R-:W-:Y:S01]  /*0c30*/  @!P1 FMUL R4, R4, 0.5 ;  /* 0x3f00000004049820 */ /* 0x000fe20000400000 */
[----:B------:R-:W-:Y:S01]  /*0c40*/  FSETP.GT.AND P4, PT, R7, RZ, PT ;  /* 0x000000ff0700720b */ /* 0x000fe20003f84000 */
[----:B------:R-:W1:Y:S07]  /*0c50*/  MUFU.RCP R9, R23 ;  /* 0x0000001700097308 */ /* 0x000e6e0000001000 */
[----:B------:R-:W-:Y:S01]  /*0c60*/  @!P0 FMUL R20, R20, 0.5 ;  /* 0x3f00000014148820 */ /* 0x000fe20000400000 */
[----:B------:R-:W2:Y:S01]  /*0c70*/  MUFU.EX2 R4, R4 ;  /* 0x0000000400047308 */ /* 0x000ea20000000800 */
[----:B0-----:R-:W-:Y:S01]  /*0c80*/  FMUL R6, R6, R21 ;  /* 0x0000001506067220 */ /* 0x001fe20000400000 */
[----:B------:R-:W-:-:S03]  /*0c90*/  @!P3 FMUL R8, R8, 0.5 ;  /* 0x3f0000000808b820 */ /* 0x000fc60000400000 */
        /* <DEDUP_REMOVED lines=31> */
[----:B------:R0:W-:Y:S02]  /*0e90*/  STG.E desc[UR6][R18.64], R25 ;  /* 0x0000001912007986 */ /* 0x0001e4000c101906 */
.L_x_57:
[----:B------:R-:W-:Y:S05]  /*0ea0*/  BSYNC.RECONVERGENT B0 ;  /* 0x0000000000007941 */ /* 0x000fea0003800200 */
.L_x_56:
[----:B------:R-:W-:Y:S05]  /*0eb0*/  @P2 BRA `(.L_x_62) ;  /* 0xfffffff000b02947 */ /* 0x000fea000383ffff */
.L_x_55:
[----:B------:R-:W1:Y:S02]  /*0ec0*/  LDC.64 R2, c[0x0][0x3a8] ;  /* 0x0000ea00ff027b82 */ /* 0x000e640000000a00 */
[----:B-1----:R-:W-:Y:S02]  /*0ed0*/  ISETP.GE.AND P0, PT, R5, R2, PT ;  /* 0x000000020500720c */ /* 0x002fe40003f06270 */
[----:B------:R-:W-:-:S04]  /*0ee0*/  LOP3.LUT R0, R3, 0x1, RZ, 0xc0, !PT ;  /* 0x0000000103007812 */ /* 0x000fc800078ec0ff */
[----:B------:R-:W-:-:S13]  /*0ef0*/  ISETP.NE.U32.OR P0, PT, R0, 0x1, P0 ;  /* 0x000000010000780c */ /* 0x000fda0000705470 */
[----:B------:R-:W-:Y:S05]  /*0f00*/  @P0 EXIT ;  /* 0x000000000000094d */ /* 0x000fea0003800000 */
[----:B------:R-:W2:Y:S04]  /*0f10*/  LDG.E R14, desc[UR6][R14.64] ;  /* 0x000000060e0e7981 */ /* 0x000ea8000c1e1900 */
[----:B------:R-:W3:Y:S04]  /*0f20*/  LDG.E R12, desc[UR6][R12.64] ;  /* 0x000000060c0c7981 */ /* 0x000ee8000c1e1900 */
[----:B------:R-:W4:Y:S01]  /*0f30*/  LDG.E R11, desc[UR6][R10.64] ;  /* 0x000000060a0b7981 */ /* 0x000f22000c1e1900 */
[----:B0-----:R-:W-:Y:S01]  /*0f40*/  HFMA2 R7, -RZ, RZ, 1.875, 0 ;  /* 0x3f800000ff077431 */ /* 0x001fe200000001ff */
        /* <DEDUP_REMOVED lines=20> */
[----:B------:R-:W-:Y:S02]  /*1090*/  MOV R25, R12 ;  /* 0x0000000c00197202 */ /* 0x000fe40000000f00 */
[----:B------:R-:W-:-:S07]  /*10a0*/  MOV R4, 0x10c0 ;  /* 0x000010c000047802 */ /* 0x000fce0000000f00 */
[----:B------:R-:W-:Y:S05]  /*10b0*/  CALL.REL.NOINC `($__internal_3_$__cuda_sm3x_div_rn_noftz_f32_slowpath) ;  /* 0x0000000400347944 */ /* 0x000fea0003c00000 */
.L_x_64:
[----:B------:R-:W-:Y:S05]  /*10c0*/  BSYNC.RECONVERGENT B0 ;  /* 0x0000000000007941 */ /* 0x000fea0003800200 */
.L_x_63:
[----:B------:R-:W-:Y:S01]  /*10d0*/  FSETP.GEU.AND P0, PT, |R0|, 1.175494350822287508e-38, PT ;  /* 0x008000000000780b */ /* 0x000fe20003f0e200 */
[----:B------:R-:W-:Y:S01]  /*10e0*/  FMUL R2, R2, 0.30000001192092895508 ;  /* 0x3e99999a02027820 */ /* 0x000fe20000400000 */
[----:B------:R-:W-:Y:S01]  /*10f0*/  MOV R8, 0x3f800000 ;  /* 0x3f80000000087802 */ /* 0x000fe20000000f00 */
[----:B------:R-:W-:Y:S02]  /*1100*/  HFMA2 R10, -RZ, RZ, 1.916015625, 6.43359375 ;  /* 0x3faa466fff0a7431 */ /* 0x000fe400000001ff */
[C---:B------:R-:W-:Y:S01]  /*1110*/  FMUL R3, R2.reuse, 16777216 ;  /* 0x4b80000002037820 */ /* 0x040fe20000400000 */
[----:B------:R-:W-:-:S04]  /*1120*/  FSETP.GEU.AND P1, PT, |R2|, 1.175494350822287508e-38, PT ;  /* 0x008000000200780b */ /* 0x000fc80003f2e200 */
[----:B------:R-:W-:-:S03]  /*1130*/  FSEL R4, R3, R2, !P1 ;  /* 0x0000000203047208 */ /* 0x000fc60004800000 */
[----:B------:R-:W-:-:S03]  /*1140*/  @!P0 FMUL R0, R0, 16777216 ;  /* 0x4b80000000008820 */ /* 0x000fc60000400000 */
[----:B------:R-:W-:Y:S08]  /*1150*/  MUFU.RCP R4, R4 ;  /* 0x0000000400047308 */ /* 0x000ff00000001000 */
[----:B------:R-:W0:Y:S02]  /*1160*/  MUFU.LG2 R0, R0 ;  /* 0x0000000000007308 */ /* 0x000e240000000c00 */
[----:B0-----:R-:W-:-:S04]  /*1170*/  @!P0 FADD R0, R0, -24 ;  /* 0xc1c0000000008421 */ /* 0x001fc80000000000 */
[----:B------:R-:W-:-:S04]  /*1180*/  FMUL R3, R0, 0.69314718246459960938 ;  /* 0x3f31721800037820 */ /* 0x000fc80000400000 */
[C---:B------:R-:W-:Y:S01]  /*1190*/  FFMA R3, R14.reuse, 0.064999997615814208984, R3 ;  /* 0x3d851eb80e037823 */ /* 0x040fe20000000003 */
[----:B------:R-:W-:-:S03]  /*11a0*/  FMUL R14, R14, -0.019999999552965164185 ;  /* 0xbca3d70a0e0e7820 */ /* 0x000fc60000400000 */
[----:B------:R-:W-:Y:S01]  /*11b0*/  @!P1 FMUL R3, R3, 16777216 ;  /* 0x4b80000003039820 */ /* 0x000fe20000400000 */
[----:B------:R-:W-:-:S03]  /*11c0*/  FMUL R14, R14, 1.4426950216293334961 ;  /* 0x3fb8aa3b0e0e7820 */ /* 0x000fc60000400000 */
[----:B------:R-:W-:Y:S02]  /*11d0*/  FMUL R3, R4, R3 ;  /* 0x0000000304037220 */ /* 0x000fe40000400000 */
[----:B------:R-:W-:Y:S02]  /*11e0*/  FSETP.GEU.AND P4, PT, R14, -126, PT ;  /* 0xc2fc00000e00780b */ /* 0x000fe40003f8e000 */
[C---:B------:R-:W-:Y:S01]  /*11f0*/  FFMA R5, |R3|.reuse, 0.23164190351963043213, R8 ;  /* 0x3e6d338903057823 */ /* 0x040fe20000000208 */
[----:B------:R-:W-:Y:S01]  /*1200*/  FADD R0, -R2, R3 ;  /* 0x0000000302007221 */ /* 0x000fe20000000100 */
[----:B------:R-:W-:-:S03]  /*1210*/  FMUL R6, R3, -0.5 ;  /* 0xbf00000003067820 */ /* 0x000fc60000400000 */
[----:B------:R-:W-:Y:S01]  /*1220*/  FSETP.GEU.AND P1, PT, |R5|, 1.175494350822287508e-38, PT ;  /* 0x008000000500780b */ /* 0x000fe20003f2e200 */
[C---:B------:R-:W-:Y:S01]  /*1230*/  FFMA R7, |R0|.reuse, 0.23164190351963043213, R8 ;  /* 0x3e6d338900077823 */ /* 0x040fe20000000208 */
[----:B------:R-:W-:Y:S01]  /*1240*/  FMUL R9, R0, -0.5 ;  /* 0xbf00000000097820 */ /* 0x000fe20000400000 */
[----:B------:R-:W-:Y:S01]  /*1250*/  FMUL R6, R3, R6 ;  /* 0x0000000603067220 */ /* 0x000fe20000400000 */
[----:B------:R-:W-:Y:S02]  /*1260*/  FSEL R4, R8, 16777216, P1 ;  /* 0x4b80000008047808 */ /* 0x000fe40000800000 */
[----:B------:R-:W-:Y:S01]  /*1270*/  FSETP.GEU.AND P3, PT, |R7|, 1.175494350822287508e-38, PT ;  /* 0x008000000700780b */ /* 0x000fe20003f6e200 */
[----:B------:R-:W-:Y:S01]  /*1280*/  FMUL R9, R0, R9 ;  /* 0x0000000900097220 */ /* 0x000fe20000400000 */
[----:B------:R-:W-:Y:S01]  /*1290*/  FMUL R6, R6, 1.4426950216293334961 ;  /* 0x3fb8aa3b06067820 */ /* 0x000fe20000400000 */
[----:B------:R-:W-:Y:S01]  /*12a0*/  @!P4 FMUL R14, R14, 0.5 ;  /* 0x3f0000000e0ec820 */ /* 0x000fe20000400000 */
[----:B------:R-:W-:Y:S01]  /*12b0*/  FSEL R8, R8, 16777216, P3 ;  /* 0x4b80000008087808 */ /* 0x000fe20001800000 */
[----:B------:R-:W-:-:S02]  /*12c0*/  FMUL R9, R9, 1.4426950216293334961 ;  /* 0x3fb8aa3b09097820 */ /* 0x000fc40000400000 */
[----:B------:R-:W-:Y:S01]  /*12d0*/  @!P1 FMUL R5, R5, 16777216 ;  /* 0x4b80000005059820 */ /* 0x000fe20000400000 */
[----:B------:R-:W-:Y:S01]  /*12e0*/  FSETP.GEU.AND P2, PT, R6, -126, PT ;  /* 0xc2fc00000600780b */ /* 0x000fe20003f4e000 */
[----:B------:R-:W0:Y:S01]  /*12f0*/  MUFU.EX2 R13, R14 ;  /* 0x0000000e000d7308 */ /* 0x000e220000000800 */
[----:B------:R-:W-:Y:S02]  /*1300*/  FSETP.GEU.AND P0, PT, R9, -126, PT ;  /* 0xc2fc00000900780b */ /* 0x000fe40003f0e000 */
[----:B------:R-:W-:Y:S01]  /*1310*/  FSETP.GT.AND P1, PT, R3, RZ, PT ;  /* 0x000000ff0300720b */ /* 0x000fe20003f24000 */
[----:B------:R-:W-:-:S04]  /*1320*/  @!P3 FMUL R7, R7, 16777216 ;  /* 0x4b8000000707b820 */ /* 0x000fc80000400000 */
[----:B------:R-:W1:Y:S04]  /*1330*/  MUFU.RCP R5, R5 ;  /* 0x0000000500057308 */ /* 0x000e680000001000 */
[----:B------:R-:W-:Y:S02]  /*1340*/  @!P2 FMUL R6, R6, 0.5 ;  /* 0x3f0000000606a820 */ /* 0x000fe40000400000 */
[----:B------:R-:W-:Y:S02]  /*1350*/  @!P0 FMUL R9, R9, 0.5 ;  /* 0x3f00000009098820 */ /* 0x000fe40000400000 */
[----:B------:R-:W2:Y:S01]  /*1360*/  MUFU.RCP R7, R7 ;  /* 0x0000000700077308 */ /* 0x000ea20000001000 */
[----:B0-----:R-:W-:-:S04]  /*1370*/  @!P4 FMUL R13, R13, R13 ;  /* 0x0000000d0d0dc220 */ /* 0x001fc80000400000 */
[----:B------:R-:W-:-:S03]  /*1380*/  FMUL R13, R12, R13 ;  /* 0x0000000d0c0d7220 */ /* 0x000fc60000400000 */
[----:B------:R-:W0:Y:S01]  /*1390*/  MUFU.EX2 R0, R6 ;  /* 0x0000000600007308 */ /* 0x000e220000000800 */
[----:B-1----:R-:W-:-:S04]  /*13a0*/  FMUL R4, R5, R4 ;  /* 0x0000000405047220 */ /* 0x002fc80000400000 */
[----:B------:R-:W-:-:S03]  /*13b0*/  FFMA R5, R4, R10, -1.8212559223175048828 ;  /* 0xbfe91eea04057423 */ /* 0x000fc6000000000a */
[----:B------:R-:W1:Y:S01]  /*13c0*/  MUFU.EX2 R9, R9 ;  /* 0x0000000900097308 */ /* 0x000e620000000800 */
[----:B--2---:R-:W-:Y:S01]  /*13d0*/  FMUL R7, R7, R8 ;  /* 0x0000000807077220 */ /* 0x004fe20000400000 */
[----:B------:R-:W-:-:S03]  /*13e0*/  FFMA R5, R4, R5, 1.7814779281616210938 ;  /* 0x3fe4077804057423 */ /* 0x000fc60000000005 */
[----:B------:R-:W-:Y:S01]  /*13f0*/  FFMA R8, R7, R10, -1.8212559223175048828 ;  /* 0xbfe91eea07087423 */ /* 0x000fe2000000000a */
[----:B------:R-:W-:-:S03]  /*1400*/  FFMA R5, R4, R5, -0.35656377673149108887 ;  /* 0xbeb68f8704057423 */ /* 0x000fc60000000005 */
[----:B------:R-:W-:Y:S01]  /*1410*/  FFMA R8, R7, R8, 1.7814779281616210938 ;  /* 0x3fe4077807087423 */ /* 0x000fe20000000008 */
[----:B------:R-:W-:Y:S01]  /*1420*/  FFMA R5, R4, R5, 0.31938153505325317383 ;  /* 0x3ea385fa04057423 */ /* 0x000fe20000000005 */
[----:B0-----:R-:W-:Y:S01]  /*1430*/  @!P2 FMUL R0, R0, R0 ;  /* 0x000000000000a220 */ /* 0x001fe20000400000 */
[----:B------:R-:W-:Y:S01]  /*1440*/  FSETP.GT.AND P2, PT, R3, R2, PT ;  /* 0x000000020300720b */ /* 0x000fe20003f44000 */
[C---:B------:R-:W-:Y:S01]  /*1450*/  FFMA R8, R7.reuse, R8, -0.35656377673149108887 ;  /* 0xbeb68f8707087423 */ /* 0x040fe20000000008 */
[----:B------:R-:W-:Y:S01]  /*1460*/  FMUL R5, R4, R5 ;  /* 0x0000000504057220 */ /* 0x000fe20000400000 */
[----:B------:R-:W-:Y:S02]  /*1470*/  FMUL R0, R0, 0.3989422917366027832 ;  /* 0x3ecc422a00007820 */ /* 0x000fe40000400000 */
[----:B------:R-:W-:Y:S01]  /*1480*/  FFMA R8, R7, R8, 0.31938153505325317383 ;  /* 0x3ea385fa07087423 */ /* 0x000fe20000000008 */
[----:B-1----:R-:W-:Y:S01]  /*1490*/  @!P0 FMUL R9, R9, R9 ;  /* 0x0000000909098220 */ /* 0x002fe20000400000 */
[----:B------:R-:W-:-:S02]  /*14a0*/  FMUL R0, R0, R5 ;  /* 0x0000000500007220 */ /* 0x000fc40000400000 */
[----:B------:R-:W-:Y:S01]  /*14b0*/  FMUL R8, R7, R8 ;  /* 0x0000000807087220 */ /* 0x000fe20000400000 */
[----:B------:R-:W-:Y:S01]  /*14c0*/  FMUL R9, R9, 0.3989422917366027832 ;  /* 0x3ecc422a09097820 */ /* 0x000fe20000400000 */
[----:B------:R-:W-:-:S03]  /*14d0*/  @P1 FADD R0, -R0, 1 ;  /* 0x3f80000000001421 */ /* 0x000fc60000000100 */
[----:B------:R-:W-:Y:S01]  /*14e0*/  FMUL R8, R9, R8 ;  /* 0x0000000809087220 */ /* 0x000fe20000400000 */
[----:B------:R-:W-:-:S03]  /*14f0*/  FADD R2, -R0, 1 ;  /* 0x3f80000000027421 */ /* 0x000fc60000000100 */
[----:B------:R-:W-:Y:S01]  /*1500*/  @P2 FADD R8, -R8, 1 ;  /* 0x3f80000008082421 */ /* 0x000fe20000000100 */
[----:B------:R-:W-:-:S03]  /*1510*/  FMUL R4, R11, R2 ;  /* 0x000000020b047220 */ /* 0x000fc60000400000 */
[C---:B------:R-:W-:Y:S01]  /*1520*/  FMUL R2, R8.reuse, R13 ;  /* 0x0000000d08027220 */ /* 0x040fe20000400000 */
[----:B------:R-:W-:-:S03]  /*1530*/  FADD R8, -R8, 1 ;  /* 0x3f80000008087421 */ /* 0x000fc60000000100 */
[----:B------:R-:W-:Y:S01]  /*1540*/  FFMA R11, R11, R0, -R2 ;  /* 0x000000000b0b7223 */ /* 0x000fe20000000802 */
[----:B------:R-:W-:-:S04]  /*1550*/  FFMA R13, R13, R8, -R4 ;  /* 0x000000080d0d7223 */ /* 0x000fc80000000804 */
[----:B------:R-:W-:Y:S04]  /*1560*/  STG.E desc[UR6][R16.64], R11 ;  /* 0x0000000b10007986 */ /* 0x000fe8000c101906 */
[----:B------:R-:W-:Y:S01]  /*1570*/  STG.E desc[UR6][R18.64], R13 ;  /* 0x0000000d12007986 */ /* 0x000fe2000c101906 */
[----:B------:R-:W-:Y:S05]  /*1580*/  EXIT ;  /* 0x000000000000794d */ /* 0x000fea0003800000 */
        .weak           $__internal_3_$__cuda_sm3x_div_rn_noftz_f32_slowpath
        .type           $__internal_3_$__cuda_sm3x_div_rn_noftz_f32_slowpath,@function
        .size           $__internal_3_$__cuda_sm3x_div_rn_noftz_f32_slowpath,(.L_x_80 - $__internal_3_$__cuda_sm3x_div_rn_noftz_f32_slowpath)
$__internal_3_$__cuda_sm3x_div_rn_noftz_f32_slowpath:
[----:B------:R-:W-:Y:S01]  /*1590*/  SHF.R.U32.HI R6, RZ, 0x17, R25 ;  /* 0x00000017ff067819 */ /* 0x000fe20000011619 */
[----:B------:R-:W-:Y:S01]  /*15a0*/  BSSY.RECONVERGENT B2, `(.L_x_65) ;  /* 0x0000063000027945 */ /* 0x000fe20003800200 */
[----:B------:R-:W-:Y:S02]  /*15b0*/  SHF.R.U32.HI R23, RZ, 0x17, R0 ;  /* 0x00000017ff177819 */ /* 0x000fe40000011600 */
[----:B------:R-:W-:Y:S02]  /*15c0*/  LOP3.LUT R6, R6, 0xff, RZ, 0xc0, !PT ;  /* 0x000000ff06067812 */ /* 0x000fe400078ec0ff */
[----:B------:R-:W-:Y:S02]  /*15d0*/  LOP3.LUT R23, R23, 0xff, RZ, 0xc0, !PT ;  /* 0x000000ff17177812 */ /* 0x000fe400078ec0ff */
[----:B------:R-:W-:Y:S02]  /*15e0*/  IADD3 R8, PT, PT, R6, -0x1, RZ ;  /* 0xffffffff06087810 */ /* 0x000fe40007ffe0ff */
[----:B------:R-:W-:-:S02]  /*15f0*/  IADD3 R9, PT, PT, R23, -0x1, RZ ;  /* 0xffffffff17097810 */ /* 0x000fc40007ffe0ff */
[----:B------:R-:W-:Y:S02]  /*1600*/  ISETP.GT.U32.AND P0, PT, R8, 0xfd, PT ;  /* 0x000000fd0800780c */ /* 0x000fe40003f04070 */
[----:B------:R-:W-:Y:S02]  /*1610*/  MOV R21, R25 ;  /* 0x0000001900157202 */ /* 0x000fe40000000f00 */
[----:B------:R-:W-:-:S13]  /*1620*/  ISETP.GT.U32.OR P0, PT, R9, 0xfd, P0 ;  /* 0x000000fd0900780c */ /* 0x000fda0000704470 */
[----:B------:R-:W-:Y:S01]  /*1630*/  @!P0 MOV R7, RZ ;  /* 0x000000ff00078202 */ /* 0x000fe20000000f00 */
        /* <DEDUP_REMOVED lines=24> */
.L_x_66:
[----:B------:R-:W-:Y:S01]  /*17c0*/  LEA R26, R6, 0xc0800000, 0x17 ;  /* 0xc0800000061a7811 */ /* 0x000fe200078eb8ff */
[----:B------:R-:W-:Y:S01]  /*17d0*/  BSSY.RECONVERGENT B3, `(.L_x_71) ;  /* 0x0000036000037945 */ /* 0x000fe20003800200 */
[----:B------:R-:W-:Y:S02]  /*17e0*/  IADD3 R23, PT, PT, R23, -0x7f, RZ ;  /* 0xffffff8117177810 */ /* 0x000fe40007ffe0ff */
[----:B------:R-:W-:-:S03]  /*17f0*/  IADD3 R26, PT, PT, -R26, R21, RZ ;  /* 0x000000151a1a7210 */ /* 0x000fc60007ffe1ff */
[----:B------:R-:W-:Y:S01]  /*1800*/  IMAD R0, R23, -0x800000, R0 ;  /* 0xff80000017007824 */ /* 0x000fe200078e0200 */
[----:B------:R-:W0:Y:S01]  /*1810*/  MUFU.RCP R8, R26 ;  /* 0x0000001a00087308 */ /* 0x000e220000001000 */
[----:B------:R-:W-:-:S04]  /*1820*/  FADD.FTZ R21, -R26, -RZ ;  /* 0x800000ff1a157221 */ /* 0x000fc80000010100 */
[----:B0-----:R-:W-:-:S04]  /*1830*/  FFMA R9, R8, R21, 1 ;  /* 0x3f80000008097423 */ /* 0x001fc80000000015 */
[----:B------:R-:W-:-:S04]  /*1840*/  FFMA R9, R8, R9, R8 ;  /* 0x0000000908097223 */ /* 0x000fc80000000008 */
[----:B------:R-:W-:-:S04]  /*1850*/  FFMA R8, R0, R9, RZ ;  /* 0x0000000900087223 */ /* 0x000fc800000000ff */
[----:B------:R-:W-:-:S04]  /*1860*/  FFMA R20, R21, R8, R0 ;  /* 0x0000000815147223 */ /* 0x000fc80000000000 */
[----:B------:R-:W-:Y:S01]  /*1870*/  FFMA R20, R9, R20, R8 ;  /* 0x0000001409147223 */ /* 0x000fe20000000008 */
[----:B------:R-:W-:-:S03]  /*1880*/  IADD3 R8, PT, PT, R23, 0x7f, -R6 ;  /* 0x0000007f17087810 */ /* 0x000fc60007ffe806 */
[----:B------:R-:W-:Y:S01]  /*1890*/  FFMA R21, R21, R20, R0 ;  /* 0x0000001415157223 */ /* 0x000fe20000000000 */
[----:B------:R-:W-:-:S03]  /*18a0*/  IADD3 R7, PT, PT, R8, R7, RZ ;  /* 0x0000000708077210 */ /* 0x000fc60007ffe0ff */
[----:B------:R-:W-:-:S05]  /*18b0*/  FFMA R0, R9, R21, R20 ;  /* 0x0000001509007223 */ /* 0x000fca0000000014 */
[----:B------:R-:W-:-:S04]  /*18c0*/  SHF.R.U32.HI R6, RZ, 0x17, R0 ;  /* 0x00000017ff067819 */ /* 0x000fc80000011600 */
[----:B------:R-:W-:-:S04]  /*18d0*/  LOP3.LUT R6, R6, 0xff, RZ, 0xc0, !PT ;  /* 0x000000ff06067812 */ /* 0x000fc800078ec0ff */
[----:B------:R-:W-:-:S04]  /*18e0*/  IADD3 R6, PT, PT, R6, R7, RZ ;  /* 0x0000000706067210 */ /* 0x000fc80007ffe0ff */
[----:B------:R-:W-:-:S04]  /*18f0*/  IADD3 R8, PT, PT, R6, -0x1, RZ ;  /* 0xffffffff06087810 */ /* 0x000fc80007ffe0ff */
        /* <DEDUP_REMOVED lines=12> */
[C---:B------:R-:W-:Y:S02]  /*19c0*/  IADD3 R9, PT, PT, R6.reuse, 0x20, RZ ;  /* 0x0000002006097810 */ /* 0x040fe40007ffe0ff */
[----:B------:R-:W-:Y:S02]  /*19d0*/  LOP3.LUT R7, R7, 0x7fffff, RZ, 0xc0, !PT ;  /* 0x007fffff07077812 */ /* 0x000fe400078ec0ff */
[C---:B------:R-:W-:Y:S02]  /*19e0*/  ISETP.NE.AND P3, PT, R6.reuse, RZ, PT ;  /* 0x000000ff0600720c */ /* 0x040fe40003f65270 */
        /* <DEDUP_REMOVED lines=16> */
.L_x_73:
[----:B------:R-:W-:-:S04]  /*1af0*/  LOP3.LUT R0, R0, 0x80000000, RZ, 0xc0, !PT ;  /* 0x8000000000007812 */ /* 0x000fc800078ec0ff */
[----:B------:R-:W-:Y:S01]  /*1b00*/  LOP3.LUT R0, R0, 0x7f800000, RZ, 0xfc, !PT ;  /* 0x7f80000000007812 */ /* 0x000fe200078efcff */
[----:B------:R-:W-:Y:S06]  /*1b10*/  BRA `(.L_x_74) ;  /* 0x0000000000047947 */ /* 0x000fec0003800000 */
.L_x_72:
[----:B------:R-:W-:-:S07]  /*1b20*/  LEA R0, R7, R0, 0x17 ;  /* 0x0000000007007211 */ /* 0x000fce00078eb8ff */
.L_x_74:
[----:B------:R-:W-:Y:S05]  /*1b30*/  BSYNC.RECONVERGENT B3 ;  /* 0x0000000000037941 */ /* 0x000fea0003800200 */
.L_x_71:
[----:B------:R-:W-:Y:S05]  /*1b40*/  BRA `(.L_x_75) ;  /* 0x0000000000207947 */ /* 0x000fea0003800000 */
.L_x_70:
[----:B------:R-:W-:-:S04]  /*1b50*/  LOP3.LUT R0, R21, 0x80000000, R0, 0x48, !PT ;  /* 0x8000000015007812 */ /* 0x000fc800078e4800 */
[----:B------:R-:W-:Y:S01]  /*1b60*/  LOP3.LUT R0, R0, 0x7f800000, RZ, 0xfc, !PT ;  /* 0x7f80000000007812 */ /* 0x000fe200078efcff */
[----:B------:R-:W-:Y:S06]  /*1b70*/  BRA `(.L_x_75) ;  /* 0x0000000000147947 */ /* 0x000fec0003800000 */
.L_x_69:
[----:B------:R-:W-:Y:S01]  /*1b80*/  LOP3.LUT R0, R21, 0x80000000, R0, 0x48, !PT ;  /* 0x8000000015007812 */ /* 0x000fe200078e4800 */
[----:B------:R-:W-:Y:S06]  /*1b90*/  BRA `(.L_x_75) ;  /* 0x00000000000c7947 */ /* 0x000fec0003800000 */
.L_x_68:
[----:B------:R-:W0:Y:S01]  /*1ba0*/  MUFU.RSQ R0, -QNAN ;  /* 0xffc0000000007908 */ /* 0x000e220000001400 */
[----:B------:R-:W-:Y:S05]  /*1bb0*/  BRA `(.L_x_75) ;  /* 0x0000000000047947 */ /* 0x000fea0003800000 */
.L_x_67:
[----:B------:R-:W-:-:S07]  /*1bc0*/  FADD.FTZ R0, R0, R25 ;  /* 0x0000001900007221 */ /* 0x000fce0000010000 */
.L_x_75:
[----:B------:R-:W-:Y:S05]  /*1bd0*/  BSYNC.RECONVERGENT B2 ;  /* 0x0000000000027941 */ /* 0x000fea0003800200 */
.L_x_65:
[----:B------:R-:W-:Y:S01]  /*1be0*/  HFMA2 R7, -RZ, RZ, 0, 0 ;  /* 0x00000000ff077431 */ /* 0x000fe200000001ff */
[----:B------:R-:W-:-:S04]  /*1bf0*/  MOV R6, R4 ;  /* 0x0000000400067202 */ /* 0x000fc80000000f00 */
[----:B0-----:R-:W-:Y:S05]  /*1c00*/  RET.REL.NODEC R6 `(_Z15BlackScholesGPUPfS_S_S_S_ii) ;  /* 0xffffffe006fc7950 */ /* 0x001fea0003c3ffff */
.L_x_76:
        /* <DEDUP_REMOVED lines=15> */
.L_x_80:


//--------------------- .nv.shared._Z18BlackScholesGPUPMRPfS_S_S_S_ii --------------------------
	.section	.nv.shared._Z18BlackScholesGPUPMRPfS_S_S_S_ii,"aw",@nobits
	.sectionflags	@""
	.align	4
.nv.shared._Z18BlackScholesGPUPMRPfS_S_S_S_ii:
	.zero		1044


//--------------------- .nv.shared.reserved.0     --------------------------
	.section	.nv.shared.reserved.0,"aw",@nobits
	.weak		__nv_reservedSMEM_offset_0_alias
	.size		__nv_reservedSMEM_offset_0_alias, 0, 64
	.other		__nv_reservedSMEM_offset_0_alias,@"STO_CUDA_RESERVED_SHARED STV_DEFAULT"
__nv_reservedSMEM_offset_0_alias:
	.zero		0
	.zero		64


//--------------------- .nv.shared._Z17BlackScholesGPUMRPfS_S_S_S_ii --------------------------
	.section	.nv.shared._Z17BlackScholesGPUMRPfS_S_S_S_ii,"aw",@nobits
	.sectionflags	@""
	.align	4
.nv.shared._Z17BlackScholesGPUMRPfS_S_S_S_ii:
	.zero		1044


//--------------------- .nv.constant0._Z18BlackScholesGPUPMRPfS_S_S_S_ii --------------------------
	.section	.nv.constant0._Z18BlackScholesGPUPMRPfS_S_S_S_ii,"a",@progbits
	.sectionflags	@""
	.align	4
.nv.constant0._Z18BlackScholesGPUPMRPfS_S_S_S_ii:
	.zero		944


//--------------------- .nv.constant0._Z17BlackScholesGPUMRPfS_S_S_S_ii --------------------------
	.section	.nv.constant0._Z17BlackScholesGPUMRPfS_S_S_S_ii,"a",@progbits
	.sectionflags	@""
	.align	4
.nv.constant0._Z17BlackScholesGPUMRPfS_S_S_S_ii:
	.zero		944


//--------------------- .nv.constant0._Z16BlackScholesGPUPPfS_S_S_S_ii --------------------------
	.section	.nv.constant0._Z16BlackScholesGPUPPfS_S_S_S_ii,"a",@progbits
	.sectionflags	@""
	.align	4
.nv.constant0._Z16BlackScholesGPUPPfS_S_S_S_ii:
	.zero		944


//--------------------- .nv.constant0._Z15BlackScholesGPUPfS_S_S_S_ii --------------------------
	.section	.nv.constant0._Z15BlackScholesGPUPfS_S_S_S_ii,"a",@progbits
	.sectionflags	@""
	.align	4
.nv.constant0._Z15BlackScholesGPUPfS_S_S_S_ii:
	.zero		944


//--------------------- SYMBOLS --------------------------

	.type		.nv.reservedSmem.offset0,@object
	.size		.nv.reservedSmem.offset0,0x4
	.type		.nv.reservedSmem.cap,@object
	.size		.nv.reservedSmem.cap,0x4
